	.target	sm_90a

	.elftype	@"ET_EXEC"


//--------------------- .note.nv.tkinfo           --------------------------
	.section	.note.nv.tkinfo,"",@"SHT_NOTE"
	.sectionflags	@"SHF_NOTE_NV_TKINFO"
	.tkinfo
        /*0018*/ 	.word	0x00000002
        /*0030*/ 	.string	""
        /*0030*/ 	.string	"ptxas"
        /*0030*/ 	.string	"Cuda compilation tools, release 13.0, V13.0.88"
        /*0030*/ 	.string	"Build cuda_13.0.r13.0/compiler.36424714_0"
        /*0030*/ 	.string	"-arch sm_90a -m 64 "



//--------------------- .note.nv.cuinfo           --------------------------
	.section	.note.nv.cuinfo,"",@"SHT_NOTE"
	.sectionflags	@"SHF_NOTE_NV_CUINFO"
        /*0018*/ 	.short	0x0002
        /*001a*/ 	.short	0x005a
        /*001c*/ 	.short	0x0082
	.zero		2


//--------------------- .nv.info                  --------------------------
	.section	.nv.info,"",@"SHT_CUDA_INFO"
	.align	4


	//----- nvinfo : EIATTR_REGCOUNT
	.align		4
        /*0000*/ 	.byte	0x04, 0x2f
        /*0002*/ 	.short	(.L_12 - .L_11)
	.align		4
.L_11:
        /*0004*/ 	.word	index@(_ZN7cutlass13device_kernelINS_4gemm6kernel13GemmUniversalIN4cute5tupleIJiiiiEEENS1_10collective13CollectiveMmaINS1_37MainloopSm90TmaGmmaWarpSpecializedFP8ILi37ENS5_IJNS4_1CILi2EEENSA_ILi4EEENSA_ILi1EEEEEENS1_32KernelTmaWarpSpecializedPingpongEEENS5_IJNSA_ILi64EEENSA_ILi128EEENSA_ILi32EEEEEENS_12float_e5m2_tENS5_IJlSD_lEEESL_SM_NS4_8TiledMMAINS4_8MMA_AtomIJNS4_4SM904GMMA31MMA_64x128x32_F32E5M2E5M2_SS_TNILNSQ_7ScaleInE1ELSS_1EEEEEENS4_6LayoutINS5_IJSD_SD_SD_EEENS5_IJNSA_ILi0EEESX_SX_EEEEENS5_IJNS4_10UnderscoreES10_S10_EEEEENS4_23SM90_TMA_LOAD_MULTICASTENS4_14ComposedLayoutINS4_7SwizzleILi1ELi4ELi3EEENS4_18smem_ptr_flag_bitsILi8EEENSV_INS5_IJNSA_ILi8EEESJ_EEENS5_IJSJ_SD_EEEEEEEvNS4_8identityES13_S1D_vS1E_EENS_8epilogue10collective6detail29Sm90TmaWarpSpecializedAdapterINS1H_15DefaultEpilogueISL_SM_SM_NS1G_6thread17LinearCombinationISL_Li1EffLNS1L_9ScaleType4KindE0ELNS_15FloatRoundStyleE2ESL_EENS1_15EpilogueDefaultEEEEEvvEEEEvNT_6ParamsE)
        /*0008*/ 	.word	0x000000a8


	//----- nvinfo : EIATTR_FRAME_SIZE
	.align		4
.L_12:
        /*000c*/ 	.byte	0x04, 0x11
        /*000e*/ 	.short	(.L_14 - .L_13)
	.align		4
.L_13:
        /*0010*/ 	.word	index@(_ZN7cutlass13device_kernelINS_4gemm6kernel13GemmUniversalIN4cute5tupleIJiiiiEEENS1_10collective13CollectiveMmaINS1_37MainloopSm90TmaGmmaWarpSpecializedFP8ILi37ENS5_IJNS4_1CILi2EEENSA_ILi4EEENSA_ILi1EEEEEENS1_32KernelTmaWarpSpecializedPingpongEEENS5_IJNSA_ILi64EEENSA_ILi128EEENSA_ILi32EEEEEENS_12float_e5m2_tENS5_IJlSD_lEEESL_SM_NS4_8TiledMMAINS4_8MMA_AtomIJNS4_4SM904GMMA31MMA_64x128x32_F32E5M2E5M2_SS_TNILNSQ_7ScaleInE1ELSS_1EEEEEENS4_6LayoutINS5_IJSD_SD_SD_EEENS5_IJNSA_ILi0EEESX_SX_EEEEENS5_IJNS4_10UnderscoreES10_S10_EEEEENS4_23SM90_TMA_LOAD_MULTICASTENS4_14ComposedLayoutINS4_7SwizzleILi1ELi4ELi3EEENS4_18smem_ptr_flag_bitsILi8EEENSV_INS5_IJNSA_ILi8EEESJ_EEENS5_IJSJ_SD_EEEEEEEvNS4_8identityES13_S1D_vS1E_EENS_8epilogue10collective6detail29Sm90TmaWarpSpecializedAdapterINS1H_15DefaultEpilogueISL_SM_SM_NS1G_6thread17LinearCombinationISL_Li1EffLNS1L_9ScaleType4KindE0ELNS_15FloatRoundStyleE2ESL_EENS1_15EpilogueDefaultEEEEEvvEEEEvNT_6ParamsE)
        /*0014*/ 	.word	0x00000000


	//----- nvinfo : EIATTR_MIN_STACK_SIZE
	.align		4
.L_14:
        /*0018*/ 	.byte	0x04, 0x12
        /*001a*/ 	.short	(.L_16 - .L_15)
	.align		4
.L_15:
        /*001c*/ 	.word	index@(_ZN7cutlass13device_kernelINS_4gemm6kernel13GemmUniversalIN4cute5tupleIJiiiiEEENS1_10collective13CollectiveMmaINS1_37MainloopSm90TmaGmmaWarpSpecializedFP8ILi37ENS5_IJNS4_1CILi2EEENSA_ILi4EEENSA_ILi1EEEEEENS1_32KernelTmaWarpSpecializedPingpongEEENS5_IJNSA_ILi64EEENSA_ILi128EEENSA_ILi32EEEEEENS_12float_e5m2_tENS5_IJlSD_lEEESL_SM_NS4_8TiledMMAINS4_8MMA_AtomIJNS4_4SM904GMMA31MMA_64x128x32_F32E5M2E5M2_SS_TNILNSQ_7ScaleInE1ELSS_1EEEEEENS4_6LayoutINS5_IJSD_SD_SD_EEENS5_IJNSA_ILi0EEESX_SX_EEEEENS5_IJNS4_10UnderscoreES10_S10_EEEEENS4_23SM90_TMA_LOAD_MULTICASTENS4_14ComposedLayoutINS4_7SwizzleILi1ELi4ELi3EEENS4_18smem_ptr_flag_bitsILi8EEENSV_INS5_IJNSA_ILi8EEESJ_EEENS5_IJSJ_SD_EEEEEEEvNS4_8identityES13_S1D_vS1E_EENS_8epilogue10collective6detail29Sm90TmaWarpSpecializedAdapterINS1H_15DefaultEpilogueISL_SM_SM_NS1G_6thread17LinearCombinationISL_Li1EffLNS1L_9ScaleType4KindE0ELNS_15FloatRoundStyleE2ESL_EENS1_15EpilogueDefaultEEEEEvvEEEEvNT_6ParamsE)
        /*0020*/ 	.word	0x00000000
.L_16:


//--------------------- .nv.compat                --------------------------
	.section	.nv.compat,"",@"SHT_CUDA_COMPAT_INFO"
	.align	4
        /*0000*/ 	.byte	0x02, 0x09, 0x01, 0x00, 0x02, 0x02, 0x04, 0x00, 0x02, 0x05, 0x05, 0x00, 0x03, 0x07, 0x01, 0x01
        /*0010*/ 	.byte	0x02, 0x03, 0x01, 0x00, 0x02, 0x06, 0x01, 0x00, 0x04, 0x0b, 0x08, 0x00, 0x00, 0x00, 0x00, 0x00
        /*0020*/ 	.byte	0x00, 0x00, 0x00, 0x00


//--------------------- .nv.info._ZN7cutlass13device_kernelINS_4gemm6kernel13GemmUniversalIN4cute5tupleIJiiiiEEENS1_10collective13CollectiveMmaINS1_37MainloopSm90TmaGmmaWarpSpecializedFP8ILi37ENS5_IJNS4_1CILi2EEENSA_ILi4EEENSA_ILi1EEEEEENS1_32KernelTmaWarpSpecializedPingpongEEENS5_IJNSA_ILi64EEENSA_ILi128EEENSA_ILi32EEEEEENS_12float_e5m2_tENS5_IJlSD_lEEESL_SM_NS4_8TiledMMAINS4_8MMA_AtomIJNS4_4SM904GMMA31MMA_64x128x32_F32E5M2E5M2_SS_TNILNSQ_7ScaleInE1ELSS_1EEEEEENS4_6LayoutINS5_IJSD_SD_SD_EEENS5_IJNSA_ILi0EEESX_SX_EEEEENS5_IJNS4_10UnderscoreES10_S10_EEEEENS4_23SM90_TMA_LOAD_MULTICASTENS4_14ComposedLayoutINS4_7SwizzleILi1ELi4ELi3EEENS4_18smem_ptr_flag_bitsILi8EEENSV_INS5_IJNSA_ILi8EEESJ_EEENS5_IJSJ_SD_EEEEEEEvNS4_8identityES13_S1D_vS1E_EENS_8epilogue10collective6detail29Sm90TmaWarpSpecializedAdapterINS1H_15DefaultEpilogueISL_SM_SM_NS1G_6thread17LinearCombinationISL_Li1EffLNS1L_9ScaleType4KindE0ELNS_15FloatRoundStyleE2ESL_EENS1_15EpilogueDefaultEEEEEvvEEEEvNT_6ParamsE --------------------------
	.section	.nv.info._ZN7cutlass13device_kernelINS_4gemm6kernel13GemmUniversalIN4cute5tupleIJiiiiEEENS1_10collective13CollectiveMmaINS1_37MainloopSm90TmaGmmaWarpSpecializedFP8ILi37ENS5_IJNS4_1CILi2EEENSA_ILi4EEENSA_ILi1EEEEEENS1_32KernelTmaWarpSpecializedPingpongEEENS5_IJNSA_ILi64EEENSA_ILi128EEENSA_ILi32EEEEEENS_12float_e5m2_tENS5_IJlSD_lEEESL_SM_NS4_8TiledMMAINS4_8MMA_AtomIJNS4_4SM904GMMA31MMA_64x128x32_F32E5M2E5M2_SS_TNILNSQ_7ScaleInE1ELSS_1EEEEEENS4_6LayoutINS5_IJSD_SD_SD_EEENS5_IJNSA_ILi0EEESX_SX_EEEEENS5_IJNS4_10UnderscoreES10_S10_EEEEENS4_23SM90_TMA_LOAD_MULTICASTENS4_14ComposedLayoutINS4_7SwizzleILi1ELi4ELi3EEENS4_18smem_ptr_flag_bitsILi8EEENSV_INS5_IJNSA_ILi8EEESJ_EEENS5_IJSJ_SD_EEEEEEEvNS4_8identityES13_S1D_vS1E_EENS_8epilogue10collective6detail29Sm90TmaWarpSpecializedAdapterINS1H_15DefaultEpilogueISL_SM_SM_NS1G_6thread17LinearCombinationISL_Li1EffLNS1L_9ScaleType4KindE0ELNS_15FloatRoundStyleE2ESL_EENS1_15EpilogueDefaultEEEEEvvEEEEvNT_6ParamsE,"",@"SHT_CUDA_INFO"
	.sectionflags	@""
	.align	4


	//----- nvinfo : EIATTR_CUDA_API_VERSION
	.align		4
        /*0000*/ 	.byte	0x04, 0x37
        /*0002*/ 	.short	(.L_18 - .L_17)
.L_17:
        /*0004*/ 	.word	0x00000082


	//----- nvinfo : EIATTR_KPARAM_INFO
	.align		4
.L_18:
        /*0008*/ 	.byte	0x04, 0x17
        /*000a*/ 	.short	(.L_20 - .L_19)
.L_19:
        /*000c*/ 	.word	0x00000000
        /*0010*/ 	.short	0x0000
        /*0012*/ 	.short	0x0070
        /*0014*/ 	.byte	0x00, 0xf0, 0x01, 0x10


	//----- nvinfo : EIATTR_SPARSE_MMA_MASK
	.align		4
.L_20:
        /*0018*/ 	.byte	0x03, 0x50
        /*001a*/ 	.short	0x0000


	//----- nvinfo : EIATTR_MAXREG_COUNT
	.align		4
        /*001c*/ 	.byte	0x03, 0x1b
        /*001e*/ 	.short	0x00a8


	//----- nvinfo : EIATTR_NUM_BARRIERS
	.align		4
        /*0020*/ 	.byte	0x02, 0x4c
        /*0022*/ 	.byte	0x01
	.zero		1


	//----- nvinfo : EIATTR_MERCURY_ISA_VERSION
	.align		4
        /*0024*/ 	.byte	0x03, 0x5f
        /*0026*/ 	.short	0x0101


	//----- nvinfo : EIATTR_INT_WARP_WIDE_INSTR_OFFSETS
	.align		4
        /*0028*/ 	.byte	0x04, 0x31
        /*002a*/ 	.short	(.L_22 - .L_21)


	//   ....[0]....
.L_21:
        /*002c*/ 	.word	0x00000900


	//   ....[1]....
        /*0030*/ 	.word	0x00000940


	//   ....[2]....
        /*0034*/ 	.word	0x00000980


	//   ....[3]....
        /*0038*/ 	.word	0x00000a20


	//   ....[4]....
        /*003c*/ 	.word	0x00000a40


	//   ....[5]....
        /*0040*/ 	.word	0x00000aa0


	//   ....[6]....
        /*0044*/ 	.word	0x00000b90


	//   ....[7]....
        /*0048*/ 	.word	0x00000be0


	//----- nvinfo : EIATTR_COOP_GROUP_MASK_REGIDS
	.align		4
.L_22:
        /*004c*/ 	.byte	0x04, 0x29
        /*004e*/ 	.short	(.L_24 - .L_23)


	//   ....[0]....
.L_23:
        /*0050*/ 	.word	0xffffffff


	//   ....[1]....
        /*0054*/ 	.word	0xffffffff


	//   ....[2]....
        /*0058*/ 	.word	0xffffffff


	//   ....[3]....
        /*005c*/ 	.word	0xffffffff


	//   ....[4]....
        /*0060*/ 	.word	0xffffffff


	//   ....[5]....
        /*0064*/ 	.word	0xffffffff


	//   ....[6]....
        /*0068*/ 	.word	0xffffffff


	//----- nvinfo : EIATTR_COOP_GROUP_INSTR_OFFSETS
	.align		4
.L_24:
        /*006c*/ 	.byte	0x04, 0x28
        /*006e*/ 	.short	(.L_26 - .L_25)


	//   ....[0]....
.L_25:
        /*0070*/ 	.word	0x00000060


	//   ....[1]....
        /*0074*/ 	.word	0x00000070


	//   ....[2]....
        /*0078*/ 	.word	0x00000130


	//   ....[3]....
        /*007c*/ 	.word	0x00000710


	//   ....[4]....
        /*0080*/ 	.word	0x00000750


	//   ....[5]....
        /*0084*/ 	.word	0x000007d0


	//   ....[6]....
        /*0088*/ 	.word	0x00000da0


	//----- nvinfo : EIATTR_REG_RECONFIG
	.align		4
.L_26:
        /*008c*/ 	.byte	0x01, 0x54
	.zero		2


	//----- nvinfo : EIATTR_MBARRIER_INSTR_OFFSETS
	.align		4
        /*0090*/ 	.byte	0x04, 0x39
        /*0092*/ 	.short	(.L_28 - .L_27)


	//   ....[0]....
.L_27:
        /*0094*/ 	.word	0x00000250
        /*0098*/ 	.word	0x000000ff
        /*009c*/ 	.word	0x00000000
        /*00a0*/ 	.short	0x0100
        /*00a2*/ 	.byte	0x08
	.zero		1


	//   ....[1]....
        /*00a4*/ 	.word	0x00000260
        /*00a8*/ 	.word	0x000000ff
        /*00ac*/ 	.word	0x00000128
        /*00b0*/ 	.short	0x0100
        /*00b2*/ 	.byte	0x08
	.zero		1


	//   ....[2]....
        /*00b4*/ 	.word	0x00000270
        /*00b8*/ 	.word	0x000000ff
        /*00bc*/ 	.word	0x00000008
        /*00c0*/ 	.short	0x0100
        /*00c2*/ 	.byte	0x08
	.zero		1


	//   ....[3]....
        /*00c4*/ 	.word	0x00000280
        /*00c8*/ 	.word	0x000000ff
        /*00cc*/ 	.word	0x00000130
        /*00d0*/ 	.short	0x0100
        /*00d2*/ 	.byte	0x08
	.zero		1


	//   ....[4]....
        /*00d4*/ 	.word	0x00000290
        /*00d8*/ 	.word	0x000000ff
        /*00dc*/ 	.word	0x00000010
        /*00e0*/ 	.short	0x0100
        /*00e2*/ 	.byte	0x08
	.zero		1


	//   ....[5]....
        /*00e4*/ 	.word	0x000002a0
        /*00e8*/ 	.word	0x000000ff
        /*00ec*/ 	.word	0x00000138
        /*00f0*/ 	.short	0x0100
        /*00f2*/ 	.byte	0x08
	.zero		1


	//   ....[6]....
        /*00f4*/ 	.word	0x000002b0
        /*00f8*/ 	.word	0x000000ff
        /*00fc*/ 	.word	0x00000018
        /*0100*/ 	.short	0x0100
        /*0102*/ 	.byte	0x08
	.zero		1


	//   ....[7]....
        /*0104*/ 	.word	0x000002c0
        /*0108*/ 	.word	0x000000ff
        /*010c*/ 	.word	0x00000140
        /*0110*/ 	.short	0x0100
        /*0112*/ 	.byte	0x08
	.zero		1


	//   ....[8]....
        /*0114*/ 	.word	0x000002d0
        /*0118*/ 	.word	0x000000ff
        /*011c*/ 	.word	0x00000020
        /*0120*/ 	.short	0x0100
        /*0122*/ 	.byte	0x08
	.zero		1


	//   ....[9]....
        /*0124*/ 	.word	0x000002e0
        /*0128*/ 	.word	0x000000ff
        /*012c*/ 	.word	0x00000148
        /*0130*/ 	.short	0x0100
        /*0132*/ 	.byte	0x08
	.zero		1


	//   ....[10]....
        /*0134*/ 	.word	0x000002f0
        /*0138*/ 	.word	0x000000ff
        /*013c*/ 	.word	0x00000028
        /*0140*/ 	.short	0x0100
        /*0142*/ 	.byte	0x08
	.zero		1


	//   ....[11]....
        /*0144*/ 	.word	0x00000300
        /*0148*/ 	.word	0x000000ff
        /*014c*/ 	.word	0x00000150
        /*0150*/ 	.short	0x0100
        /*0152*/ 	.byte	0x08
	.zero		1


	//   ....[12]....
        /*0154*/ 	.word	0x00000310
        /*0158*/ 	.word	0x000000ff
        /*015c*/ 	.word	0x00000030
        /*0160*/ 	.short	0x0100
        /*0162*/ 	.byte	0x08
	.zero		1


	//   ....[13]....
        /*0164*/ 	.word	0x00000320
        /*0168*/ 	.word	0x000000ff
        /*016c*/ 	.word	0x00000158
        /*0170*/ 	.short	0x0100
        /*0172*/ 	.byte	0x08
	.zero		1


	//   ....[14]....
        /*0174*/ 	.word	0x00000330
        /*0178*/ 	.word	0x000000ff
        /*017c*/ 	.word	0x00000038
        /*0180*/ 	.short	0x0100
        /*0182*/ 	.byte	0x08
	.zero		1


	//   ....[15]....
        /*0184*/ 	.word	0x00000340
        /*0188*/ 	.word	0x000000ff
        /*018c*/ 	.word	0x00000160
        /*0190*/ 	.short	0x0100
        /*0192*/ 	.byte	0x08
	.zero		1


	//   ....[16]....
        /*0194*/ 	.word	0x00000350
        /*0198*/ 	.word	0x000000ff
        /*019c*/ 	.word	0x00000040
        /*01a0*/ 	.short	0x0100
        /*01a2*/ 	.byte	0x08
	.zero		1


	//   ....[17]....
        /*01a4*/ 	.word	0x00000360
        /*01a8*/ 	.word	0x000000ff
        /*01ac*/ 	.word	0x00000168
        /*01b0*/ 	.short	0x0100
        /*01b2*/ 	.byte	0x08
	.zero		1


	//   ....[18]....
        /*01b4*/ 	.word	0x00000370
        /*01b8*/ 	.word	0x000000ff
        /*01bc*/ 	.word	0x00000048
        /*01c0*/ 	.short	0x0100
        /*01c2*/ 	.byte	0x08
	.zero		1


	//   ....[19]....
        /*01c4*/ 	.word	0x00000380
        /*01c8*/ 	.word	0x000000ff
        /*01cc*/ 	.word	0x00000170
        /*01d0*/ 	.short	0x0100
        /*01d2*/ 	.byte	0x08
	.zero		1


	//   ....[20]....
        /*01d4*/ 	.word	0x00000390
        /*01d8*/ 	.word	0x000000ff
        /*01dc*/ 	.word	0x00000050
        /*01e0*/ 	.short	0x0100
        /*01e2*/ 	.byte	0x08
	.zero		1


	//   ....[21]....
        /*01e4*/ 	.word	0x000003a0
        /*01e8*/ 	.word	0x000000ff
        /*01ec*/ 	.word	0x00000178
        /*01f0*/ 	.short	0x0100
        /*01f2*/ 	.byte	0x08
	.zero		1


	//   ....[22]....
        /*01f4*/ 	.word	0x000003b0
        /*01f8*/ 	.word	0x000000ff
        /*01fc*/ 	.word	0x00000058
        /*0200*/ 	.short	0x0100
        /*0202*/ 	.byte	0x08
	.zero		1


	//   ....[23]....
        /*0204*/ 	.word	0x000003c0
        /*0208*/ 	.word	0x000000ff
        /*020c*/ 	.word	0x00000180
        /*0210*/ 	.short	0x0100
        /*0212*/ 	.byte	0x08
	.zero		1


	//   ....[24]....
        /*0214*/ 	.word	0x000003d0
        /*0218*/ 	.word	0x000000ff
        /*021c*/ 	.word	0x00000060
        /*0220*/ 	.short	0x0100
        /*0222*/ 	.byte	0x08
	.zero		1


	//   ....[25]....
        /*0224*/ 	.word	0x000003e0
        /*0228*/ 	.word	0x000000ff
        /*022c*/ 	.word	0x00000188
        /*0230*/ 	.short	0x0100
        /*0232*/ 	.byte	0x08
	.zero		1


	//   ....[26]....
        /*0234*/ 	.word	0x000003f0
        /*0238*/ 	.word	0x000000ff
        /*023c*/ 	.word	0x00000068
        /*0240*/ 	.short	0x0100
        /*0242*/ 	.byte	0x08
	.zero		1


	//   ....[27]....
        /*0244*/ 	.word	0x00000400
        /*0248*/ 	.word	0x000000ff
        /*024c*/ 	.word	0x00000190
        /*0250*/ 	.short	0x0100
        /*0252*/ 	.byte	0x08
	.zero		1


	//   ....[28]....
        /*0254*/ 	.word	0x00000410
        /*0258*/ 	.word	0x000000ff
        /*025c*/ 	.word	0x00000070
        /*0260*/ 	.short	0x0100
        /*0262*/ 	.byte	0x08
	.zero		1


	//   ....[29]....
        /*0264*/ 	.word	0x00000420
        /*0268*/ 	.word	0x000000ff
        /*026c*/ 	.word	0x00000198
        /*0270*/ 	.short	0x0100
        /*0272*/ 	.byte	0x08
	.zero		1


	//   ....[30]....
        /*0274*/ 	.word	0x00000430
        /*0278*/ 	.word	0x000000ff
        /*027c*/ 	.word	0x00000078
        /*0280*/ 	.short	0x0100
        /*0282*/ 	.byte	0x08
	.zero		1


	//   ....[31]....
        /*0284*/ 	.word	0x00000440
        /*0288*/ 	.word	0x000000ff
        /*028c*/ 	.word	0x000001a0
        /*0290*/ 	.short	0x0100
        /*0292*/ 	.byte	0x08
	.zero		1


	//   ....[32]....
        /*0294*/ 	.word	0x00000450
        /*0298*/ 	.word	0x000000ff
        /*029c*/ 	.word	0x00000080
        /*02a0*/ 	.short	0x0100
        /*02a2*/ 	.byte	0x08
	.zero		1


	//   ....[33]....
        /*02a4*/ 	.word	0x00000460
        /*02a8*/ 	.word	0x000000ff
        /*02ac*/ 	.word	0x000001a8
        /*02b0*/ 	.short	0x0100
        /*02b2*/ 	.byte	0x08
	.zero		1


	//   ....[34]....
        /*02b4*/ 	.word	0x00000470
        /*02b8*/ 	.word	0x000000ff
        /*02bc*/ 	.word	0x00000088
        /*02c0*/ 	.short	0x0100
        /*02c2*/ 	.byte	0x08
	.zero		1


	//   ....[35]....
        /*02c4*/ 	.word	0x00000480
        /*02c8*/ 	.word	0x000000ff
        /*02cc*/ 	.word	0x000001b0
        /*02d0*/ 	.short	0x0100
        /*02d2*/ 	.byte	0x08
	.zero		1


	//   ....[36]....
        /*02d4*/ 	.word	0x00000490
        /*02d8*/ 	.word	0x000000ff
        /*02dc*/ 	.word	0x00000090
        /*02e0*/ 	.short	0x0100
        /*02e2*/ 	.byte	0x08
	.zero		1


	//   ....[37]....
        /*02e4*/ 	.word	0x000004a0
        /*02e8*/ 	.word	0x000000ff
        /*02ec*/ 	.word	0x000001b8
        /*02f0*/ 	.short	0x0100
        /*02f2*/ 	.byte	0x08
	.zero		1


	//   ....[38]....
        /*02f4*/ 	.word	0x000004b0
        /*02f8*/ 	.word	0x000000ff
        /*02fc*/ 	.word	0x00000098
        /*0300*/ 	.short	0x0100
        /*0302*/ 	.byte	0x08
	.zero		1


	//   ....[39]....
        /*0304*/ 	.word	0x000004c0
        /*0308*/ 	.word	0x000000ff
        /*030c*/ 	.word	0x000001c0
        /*0310*/ 	.short	0x0100
        /*0312*/ 	.byte	0x08
	.zero		1


	//   ....[40]....
        /*0314*/ 	.word	0x000004d0
        /*0318*/ 	.word	0x000000ff
        /*031c*/ 	.word	0x000000a0
        /*0320*/ 	.short	0x0100
        /*0322*/ 	.byte	0x08
	.zero		1


	//   ....[41]....
        /*0324*/ 	.word	0x000004e0
        /*0328*/ 	.word	0x000000ff
        /*032c*/ 	.word	0x000001c8
        /*0330*/ 	.short	0x0100
        /*0332*/ 	.byte	0x08
	.zero		1


	//   ....[42]....
        /*0334*/ 	.word	0x000004f0
        /*0338*/ 	.word	0x000000ff
        /*033c*/ 	.word	0x000000a8
        /*0340*/ 	.short	0x0100
        /*0342*/ 	.byte	0x08
	.zero		1


	//   ....[43]....
        /*0344*/ 	.word	0x00000500
        /*0348*/ 	.word	0x000000ff
        /*034c*/ 	.word	0x000001d0
        /*0350*/ 	.short	0x0100
        /*0352*/ 	.byte	0x08
	.zero		1


	//   ....[44]....
        /*0354*/ 	.word	0x00000510
        /*0358*/ 	.word	0x000000ff
        /*035c*/ 	.word	0x000000b0
        /*0360*/ 	.short	0x0100
        /*0362*/ 	.byte	0x08
	.zero		1


	//   ....[45]....
        /*0364*/ 	.word	0x00000520
        /*0368*/ 	.word	0x000000ff
        /*036c*/ 	.word	0x000001d8
        /*0370*/ 	.short	0x0100
        /*0372*/ 	.byte	0x08
	.zero		1


	//   ....[46]....
        /*0374*/ 	.word	0x00000530
        /*0378*/ 	.word	0x000000ff
        /*037c*/ 	.word	0x000000b8
        /*0380*/ 	.short	0x0100
        /*0382*/ 	.byte	0x08
	.zero		1


	//   ....[47]....
        /*0384*/ 	.word	0x00000540
        /*0388*/ 	.word	0x000000ff
        /*038c*/ 	.word	0x000001e0
        /*0390*/ 	.short	0x0100
        /*0392*/ 	.byte	0x08
	.zero		1


	//   ....[48]....
        /*0394*/ 	.word	0x00000550
        /*0398*/ 	.word	0x000000ff
        /*039c*/ 	.word	0x000000c0
        /*03a0*/ 	.short	0x0100
        /*03a2*/ 	.byte	0x08
	.zero		1


	//   ....[49]....
        /*03a4*/ 	.word	0x00000560
        /*03a8*/ 	.word	0x000000ff
        /*03ac*/ 	.word	0x000001e8
        /*03b0*/ 	.short	0x0100
        /*03b2*/ 	.byte	0x08
	.zero		1


	//   ....[50]....
        /*03b4*/ 	.word	0x00000570
        /*03b8*/ 	.word	0x000000ff
        /*03bc*/ 	.word	0x000000c8
        /*03c0*/ 	.short	0x0100
        /*03c2*/ 	.byte	0x08
	.zero		1


	//   ....[51]....
        /*03c4*/ 	.word	0x00000580
        /*03c8*/ 	.word	0x000000ff
        /*03cc*/ 	.word	0x000001f0
        /*03d0*/ 	.short	0x0100
        /*03d2*/ 	.byte	0x08
	.zero		1


	//   ....[52]....
        /*03d4*/ 	.word	0x00000590
        /*03d8*/ 	.word	0x000000ff
        /*03dc*/ 	.word	0x000000d0
        /*03e0*/ 	.short	0x0100
        /*03e2*/ 	.byte	0x08
	.zero		1


	//   ....[53]....
        /*03e4*/ 	.word	0x000005a0
        /*03e8*/ 	.word	0x000000ff
        /*03ec*/ 	.word	0x000001f8
        /*03f0*/ 	.short	0x0100
        /*03f2*/ 	.byte	0x08
	.zero		1


	//   ....[54]....
        /*03f4*/ 	.word	0x000005b0
        /*03f8*/ 	.word	0x000000ff
        /*03fc*/ 	.word	0x000000d8
        /*0400*/ 	.short	0x0100
        /*0402*/ 	.byte	0x08
	.zero		1


	//   ....[55]....
        /*0404*/ 	.word	0x000005c0
        /*0408*/ 	.word	0x000000ff
        /*040c*/ 	.word	0x00000200
        /*0410*/ 	.short	0x0100
        /*0412*/ 	.byte	0x08
	.zero		1


	//   ....[56]....
        /*0414*/ 	.word	0x000005d0
        /*0418*/ 	.word	0x000000ff
        /*041c*/ 	.word	0x000000e0
        /*0420*/ 	.short	0x0100
        /*0422*/ 	.byte	0x08
	.zero		1


	//   ....[57]....
        /*0424*/ 	.word	0x000005e0
        /*0428*/ 	.word	0x000000ff
        /*042c*/ 	.word	0x00000208
        /*0430*/ 	.short	0x0100
        /*0432*/ 	.byte	0x08
	.zero		1


	//   ....[58]....
        /*0434*/ 	.word	0x000005f0
        /*0438*/ 	.word	0x000000ff
        /*043c*/ 	.word	0x000000e8
        /*0440*/ 	.short	0x0100
        /*0442*/ 	.byte	0x08
	.zero		1


	//   ....[59]....
        /*0444*/ 	.word	0x00000600
        /*0448*/ 	.word	0x000000ff
        /*044c*/ 	.word	0x00000210
        /*0450*/ 	.short	0x0100
        /*0452*/ 	.byte	0x08
	.zero		1


	//   ....[60]....
        /*0454*/ 	.word	0x00000610
        /*0458*/ 	.word	0x000000ff
        /*045c*/ 	.word	0x000000f0
        /*0460*/ 	.short	0x0100
        /*0462*/ 	.byte	0x08
	.zero		1


	//   ....[61]....
        /*0464*/ 	.word	0x00000620
        /*0468*/ 	.word	0x000000ff
        /*046c*/ 	.word	0x00000218
        /*0470*/ 	.short	0x0100
        /*0472*/ 	.byte	0x08
	.zero		1


	//   ....[62]....
        /*0474*/ 	.word	0x00000630
        /*0478*/ 	.word	0x000000ff
        /*047c*/ 	.word	0x000000f8
        /*0480*/ 	.short	0x0100
        /*0482*/ 	.byte	0x08
	.zero		1


	//   ....[63]....
        /*0484*/ 	.word	0x00000640
        /*0488*/ 	.word	0x000000ff
        /*048c*/ 	.word	0x00000220
        /*0490*/ 	.short	0x0100
        /*0492*/ 	.byte	0x08
	.zero		1


	//   ....[64]....
        /*0494*/ 	.word	0x00000650
        /*0498*/ 	.word	0x000000ff
        /*049c*/ 	.word	0x00000100
        /*04a0*/ 	.short	0x0100
        /*04a2*/ 	.byte	0x08
	.zero		1


	//   ....[65]....
        /*04a4*/ 	.word	0x00000660
        /*04a8*/ 	.word	0x000000ff
        /*04ac*/ 	.word	0x00000228
        /*04b0*/ 	.short	0x0100
        /*04b2*/ 	.byte	0x08
	.zero		1


	//   ....[66]....
        /*04b4*/ 	.word	0x00000670
        /*04b8*/ 	.word	0x000000ff
        /*04bc*/ 	.word	0x00000108
        /*04c0*/ 	.short	0x0100
        /*04c2*/ 	.byte	0x08
	.zero		1


	//   ....[67]....
        /*04c4*/ 	.word	0x00000680
        /*04c8*/ 	.word	0x000000ff
        /*04cc*/ 	.word	0x00000230
        /*04d0*/ 	.short	0x0100
        /*04d2*/ 	.byte	0x08
	.zero		1


	//   ....[68]....
        /*04d4*/ 	.word	0x00000690
        /*04d8*/ 	.word	0x000000ff
        /*04dc*/ 	.word	0x00000110
        /*04e0*/ 	.short	0x0100
        /*04e2*/ 	.byte	0x08
	.zero		1


	//   ....[69]....
        /*04e4*/ 	.word	0x000006a0
        /*04e8*/ 	.word	0x000000ff
        /*04ec*/ 	.word	0x00000238
        /*04f0*/ 	.short	0x0100
        /*04f2*/ 	.byte	0x08
	.zero		1


	//   ....[70]....
        /*04f4*/ 	.word	0x000006b0
        /*04f8*/ 	.word	0x000000ff
        /*04fc*/ 	.word	0x00000118
        /*0500*/ 	.short	0x0100
        /*0502*/ 	.byte	0x08
	.zero		1


	//   ....[71]....
        /*0504*/ 	.word	0x000006c0
        /*0508*/ 	.word	0x000000ff
        /*050c*/ 	.word	0x00000240
        /*0510*/ 	.short	0x0100
        /*0512*/ 	.byte	0x08
	.zero		1


	//   ....[72]....
        /*0514*/ 	.word	0x000006d0
        /*0518*/ 	.word	0x000000ff
        /*051c*/ 	.word	0x00000120
        /*0520*/ 	.short	0x0100
        /*0522*/ 	.byte	0x08
	.zero		1


	//   ....[73]....
        /*0524*/ 	.word	0x000006e0
        /*0528*/ 	.word	0x000000ff
        /*052c*/ 	.word	0x00000248
        /*0530*/ 	.short	0x0100
        /*0532*/ 	.byte	0x08
	.zero		1


	//   ....[74]....
        /*0534*/ 	.word	0x00000c10
        /*0538*/ 	.word	0x000000ff
        /*053c*/ 	.word	0x00000280
        /*0540*/ 	.short	0x0100
        /*0542*/ 	.byte	0x08
	.zero		1


	//   ....[75]....
        /*0544*/ 	.word	0x00000cb0
        /*0548*/ 	.word	0x000000ff
        /*054c*/ 	.word	0x00000288
        /*0550*/ 	.short	0x0100
        /*0552*/ 	.byte	0x08
	.zero		1


	//   ....[76]....
        /*0554*/ 	.word	0x00000d20
        /*0558*/ 	.word	0x000000ff
        /*055c*/ 	.word	0x00000260
        /*0560*/ 	.short	0x0100
        /*0562*/ 	.byte	0x09
	.zero		1


	//   ....[77]....
        /*0564*/ 	.word	0x00000d30
        /*0568*/ 	.word	0x000000ff
        /*056c*/ 	.word	0x00000268
        /*0570*/ 	.short	0x0100
        /*0572*/ 	.byte	0x09
	.zero		1


	//   ....[78]....
        /*0574*/ 	.word	0x00000d40
        /*0578*/ 	.word	0x000000ff
        /*057c*/ 	.word	0x00000270
        /*0580*/ 	.short	0x0100
        /*0582*/ 	.byte	0x09
	.zero		1


	//   ....[79]....
        /*0584*/ 	.word	0x00000d50
        /*0588*/ 	.word	0x000000ff
        /*058c*/ 	.word	0x00000278
        /*0590*/ 	.short	0x0100
        /*0592*/ 	.byte	0x09
	.zero		1


	//   ....[80]....
        /*0594*/ 	.word	0x00001ad0
        /*0598*/ 	.word	0x000000ff
        /*059c*/ 	.word	0xfffffff8
        /*05a0*/ 	.short	0x010a
        /*05a2*/ 	.byte	0x0b
	.zero		1


	//   ....[81]....
        /*05a4*/ 	.word	0x00001fb0
        /*05a8*/ 	.word	0x000000ff
        /*05ac*/ 	.word	0x00000000
        /*05b0*/ 	.short	0x010a
        /*05b2*/ 	.byte	0x06
	.zero		1


	//   ....[82]....
        /*05b4*/ 	.word	0x00001ff0
        /*05b8*/ 	.word	0x000000ff
        /*05bc*/ 	.word	0x00000000
        /*05c0*/ 	.short	0x010a
        /*05c2*/ 	.byte	0x06
	.zero		1


	//   ....[83]....
        /*05c4*/ 	.word	0x000028a0
        /*05c8*/ 	.word	0x000000ff
        /*05cc*/ 	.word	0x00000000
        /*05d0*/ 	.short	0x010a
        /*05d2*/ 	.byte	0x10
	.zero		1


	//   ....[84]....
        /*05d4*/ 	.word	0x000028e0
        /*05d8*/ 	.word	0x000000ff
        /*05dc*/ 	.word	0x00000000
        /*05e0*/ 	.short	0x010a
        /*05e2*/ 	.byte	0x10
	.zero		1


	//   ....[85]....
        /*05e4*/ 	.word	0x00002ef0
        /*05e8*/ 	.word	0x00000015
        /*05ec*/ 	.word	0x00000000
        /*05f0*/ 	.short	0x0101
        /*05f2*/ 	.byte	0x3f
	.zero		1


	//   ....[86]....
        /*05f4*/ 	.word	0x00003470
        /*05f8*/ 	.word	0x00000013
        /*05fc*/ 	.word	0x00000000
        /*0600*/ 	.short	0x0101
        /*0602*/ 	.byte	0x16
	.zero		1


	//   ....[87]....
        /*0604*/ 	.word	0x000035b0
        /*0608*/ 	.word	0x00000012
        /*060c*/ 	.word	0x00000000
        /*0610*/ 	.short	0x0101
        /*0612*/ 	.byte	0x3f
	.zero		1


	//   ....[88]....
        /*0614*/ 	.word	0x00003670
        /*0618*/ 	.word	0x000000ff
        /*061c*/ 	.word	0x00000008
        /*0620*/ 	.short	0x010a
        /*0622*/ 	.byte	0x0b
	.zero		1


	//   ....[89]....
        /*0624*/ 	.word	0x00007f30
        /*0628*/ 	.word	0x00000004
        /*062c*/ 	.word	0x00000000
        /*0630*/ 	.short	0x0101
        /*0632*/ 	.byte	0x16
	.zero		1


	//   ....[90]....
        /*0634*/ 	.word	0x00008930
        /*0638*/ 	.word	0x00000013
        /*063c*/ 	.word	0x00000128
        /*0640*/ 	.short	0x010a
        /*0642*/ 	.byte	0x3f
	.zero		1


	//   ....[91]....
        /*0644*/ 	.word	0x00008d50
        /*0648*/ 	.word	0x0000000a
        /*064c*/ 	.word	0x00000288
        /*0650*/ 	.short	0x0101
        /*0652*/ 	.byte	0x3f
	.zero		1


	//   ....[92]....
        /*0654*/ 	.word	0x00009460
        /*0658*/ 	.word	0x00000005
        /*065c*/ 	.word	0x00000000
        /*0660*/ 	.short	0x010a
        /*0662*/ 	.byte	0x3f
	.zero		1


	//   ....[93]....
        /*0664*/ 	.word	0x000094e0
        /*0668*/ 	.word	0x00000007
        /*066c*/ 	.word	0x00000000
        /*0670*/ 	.short	0x010a
        /*0672*/ 	.byte	0x3f
	.zero		1


	//   ....[94]....
        /*0674*/ 	.word	0x00009570
        /*0678*/ 	.word	0x00000006
        /*067c*/ 	.word	0x00000000
        /*0680*/ 	.short	0x010a
        /*0682*/ 	.byte	0x3f
	.zero		1


	//   ....[95]....
        /*0684*/ 	.word	0x00009600
        /*0688*/ 	.word	0x00000009
        /*068c*/ 	.word	0x00000000
        /*0690*/ 	.short	0x010a
        /*0692*/ 	.byte	0x3f
	.zero		1


	//   ....[96]....
        /*0694*/ 	.word	0x00009690
        /*0698*/ 	.word	0x00000006
        /*069c*/ 	.word	0x00000000
        /*06a0*/ 	.short	0x010a
        /*06a2*/ 	.byte	0x3f
	.zero		1


	//   ....[97]....
        /*06a4*/ 	.word	0x00009720
        /*06a8*/ 	.word	0x00000009
        /*06ac*/ 	.word	0x00000000
        /*06b0*/ 	.short	0x010a
        /*06b2*/ 	.byte	0x3f
	.zero		1


	//   ....[98]....
        /*06b4*/ 	.word	0x000097b0
        /*06b8*/ 	.word	0x00000006
        /*06bc*/ 	.word	0x00000000
        /*06c0*/ 	.short	0x010a
        /*06c2*/ 	.byte	0x3f
	.zero		1


	//   ....[99]....
        /*06c4*/ 	.word	0x00009840
        /*06c8*/ 	.word	0x00000009
        /*06cc*/ 	.word	0x00000000
        /*06d0*/ 	.short	0x010a
        /*06d2*/ 	.byte	0x3f
	.zero		1


	//   ....[100]....
        /*06d4*/ 	.word	0x000098d0
        /*06d8*/ 	.word	0x00000006
        /*06dc*/ 	.word	0x00000000
        /*06e0*/ 	.short	0x010a
        /*06e2*/ 	.byte	0x3f
	.zero		1


	//   ....[101]....
        /*06e4*/ 	.word	0x00009960
        /*06e8*/ 	.word	0x00000009
        /*06ec*/ 	.word	0x00000000
        /*06f0*/ 	.short	0x010a
        /*06f2*/ 	.byte	0x3f
	.zero		1


	//   ....[102]....
        /*06f4*/ 	.word	0x000099f0
        /*06f8*/ 	.word	0x00000006
        /*06fc*/ 	.word	0x00000000
        /*0700*/ 	.short	0x010a
        /*0702*/ 	.byte	0x3f
	.zero		1


	//   ....[103]....
        /*0704*/ 	.word	0x00009a80
        /*0708*/ 	.word	0x00000009
        /*070c*/ 	.word	0x00000000
        /*0710*/ 	.short	0x010a
        /*0712*/ 	.byte	0x3f
	.zero		1


	//   ....[104]....
        /*0714*/ 	.word	0x00009b10
        /*0718*/ 	.word	0x00000006
        /*071c*/ 	.word	0x00000000
        /*0720*/ 	.short	0x010a
        /*0722*/ 	.byte	0x3f
	.zero		1


	//   ....[105]....
        /*0724*/ 	.word	0x00009ba0
        /*0728*/ 	.word	0x00000009
        /*072c*/ 	.word	0x00000000
        /*0730*/ 	.short	0x010a
        /*0732*/ 	.byte	0x3f
	.zero		1


	//   ....[106]....
        /*0734*/ 	.word	0x00009c30
        /*0738*/ 	.word	0x00000006
        /*073c*/ 	.word	0x00000000
        /*0740*/ 	.short	0x010a
        /*0742*/ 	.byte	0x3f
	.zero		1


	//   ....[107]....
        /*0744*/ 	.word	0x00009cc0
        /*0748*/ 	.word	0x00000009
        /*074c*/ 	.word	0x00000000
        /*0750*/ 	.short	0x010a
        /*0752*/ 	.byte	0x3f
	.zero		1


	//   ....[108]....
        /*0754*/ 	.word	0x00009d50
        /*0758*/ 	.word	0x00000006
        /*075c*/ 	.word	0x00000000
        /*0760*/ 	.short	0x010a
        /*0762*/ 	.byte	0x3f
	.zero		1


	//   ....[109]....
        /*0764*/ 	.word	0x00009de0
        /*0768*/ 	.word	0x00000009
        /*076c*/ 	.word	0x00000000
        /*0770*/ 	.short	0x010a
        /*0772*/ 	.byte	0x3f
	.zero		1


	//   ....[110]....
        /*0774*/ 	.word	0x00009e70
        /*0778*/ 	.word	0x00000006
        /*077c*/ 	.word	0x00000000
        /*0780*/ 	.short	0x010a
        /*0782*/ 	.byte	0x3f
	.zero		1


	//   ....[111]....
        /*0784*/ 	.word	0x00009f00
        /*0788*/ 	.word	0x00000009
        /*078c*/ 	.word	0x00000000
        /*0790*/ 	.short	0x010a
        /*0792*/ 	.byte	0x3f
	.zero		1


	//   ....[112]....
        /*0794*/ 	.word	0x00009f90
        /*0798*/ 	.word	0x00000006
        /*079c*/ 	.word	0x00000000
        /*07a0*/ 	.short	0x010a
        /*07a2*/ 	.byte	0x3f
	.zero		1


	//   ....[113]....
        /*07a4*/ 	.word	0x0000a020
        /*07a8*/ 	.word	0x00000009
        /*07ac*/ 	.word	0x00000000
        /*07b0*/ 	.short	0x010a
        /*07b2*/ 	.byte	0x3f
	.zero		1


	//   ....[114]....
        /*07b4*/ 	.word	0x0000a0b0
        /*07b8*/ 	.word	0x00000006
        /*07bc*/ 	.word	0x00000000
        /*07c0*/ 	.short	0x010a
        /*07c2*/ 	.byte	0x3f
	.zero		1


	//   ....[115]....
        /*07c4*/ 	.word	0x0000a140
        /*07c8*/ 	.word	0x00000009
        /*07cc*/ 	.word	0x00000000
        /*07d0*/ 	.short	0x010a
        /*07d2*/ 	.byte	0x3f
	.zero		1


	//   ....[116]....
        /*07d4*/ 	.word	0x0000a1d0
        /*07d8*/ 	.word	0x00000006
        /*07dc*/ 	.word	0x00000000
        /*07e0*/ 	.short	0x010a
        /*07e2*/ 	.byte	0x3f
	.zero		1


	//   ....[117]....
        /*07e4*/ 	.word	0x0000a260
        /*07e8*/ 	.word	0x00000009
        /*07ec*/ 	.word	0x00000000
        /*07f0*/ 	.short	0x010a
        /*07f2*/ 	.byte	0x3f
	.zero		1


	//   ....[118]....
        /*07f4*/ 	.word	0x0000a2f0
        /*07f8*/ 	.word	0x00000006
        /*07fc*/ 	.word	0x00000000
        /*0800*/ 	.short	0x010a
        /*0802*/ 	.byte	0x3f
	.zero		1


	//   ....[119]....
        /*0804*/ 	.word	0x0000a380
        /*0808*/ 	.word	0x00000009
        /*080c*/ 	.word	0x00000000
        /*0810*/ 	.short	0x010a
        /*0812*/ 	.byte	0x3f
	.zero		1


	//   ....[120]....
        /*0814*/ 	.word	0x0000a410
        /*0818*/ 	.word	0x00000006
        /*081c*/ 	.word	0x00000000
        /*0820*/ 	.short	0x010a
        /*0822*/ 	.byte	0x3f
	.zero		1


	//   ....[121]....
        /*0824*/ 	.word	0x0000a4a0
        /*0828*/ 	.word	0x00000009
        /*082c*/ 	.word	0x00000000
        /*0830*/ 	.short	0x010a
        /*0832*/ 	.byte	0x3f
	.zero		1


	//   ....[122]....
        /*0834*/ 	.word	0x0000a530
        /*0838*/ 	.word	0x00000006
        /*083c*/ 	.word	0x00000000
        /*0840*/ 	.short	0x010a
        /*0842*/ 	.byte	0x3f
	.zero		1


	//   ....[123]....
        /*0844*/ 	.word	0x0000a5c0
        /*0848*/ 	.word	0x00000009
        /*084c*/ 	.word	0x00000000
        /*0850*/ 	.short	0x010a
        /*0852*/ 	.byte	0x3f
	.zero		1


	//   ....[124]....
        /*0854*/ 	.word	0x0000a650
        /*0858*/ 	.word	0x00000006
        /*085c*/ 	.word	0x00000000
        /*0860*/ 	.short	0x010a
        /*0862*/ 	.byte	0x3f
	.zero		1


	//   ....[125]....
        /*0864*/ 	.word	0x0000a6e0
        /*0868*/ 	.word	0x00000009
        /*086c*/ 	.word	0x00000000
        /*0870*/ 	.short	0x010a
        /*0872*/ 	.byte	0x3f
	.zero		1


	//   ....[126]....
        /*0874*/ 	.word	0x0000a770
        /*0878*/ 	.word	0x00000008
        /*087c*/ 	.word	0x00000000
        /*0880*/ 	.short	0x010a
        /*0882*/ 	.byte	0x3f
	.zero		1


	//   ....[127]....
        /*0884*/ 	.word	0x0000a800
        /*0888*/ 	.word	0x0000000b
        /*088c*/ 	.word	0x00000000
        /*0890*/ 	.short	0x010a
        /*0892*/ 	.byte	0x3f
	.zero		1


	//   ....[128]....
        /*0894*/ 	.word	0x0000a890
        /*0898*/ 	.word	0x00000003
        /*089c*/ 	.word	0x00000000
        /*08a0*/ 	.short	0x010a
        /*08a2*/ 	.byte	0x3f
	.zero		1


	//   ....[129]....
        /*08a4*/ 	.word	0x0000a900
        /*08a8*/ 	.word	0x00000013
        /*08ac*/ 	.word	0xfffffff8
        /*08b0*/ 	.short	0x010a
        /*08b2*/ 	.byte	0x3f
	.zero		1


	//   ....[130]....
        /*08b4*/ 	.word	0x0000a960
        /*08b8*/ 	.word	0x00000013
        /*08bc*/ 	.word	0x00000000
        /*08c0*/ 	.short	0x010a
        /*08c2*/ 	.byte	0x3f
	.zero		1


	//   ....[131]....
        /*08c4*/ 	.word	0x0000a9c0
        /*08c8*/ 	.word	0x00000015
        /*08cc*/ 	.word	0x00000000
        /*08d0*/ 	.short	0x010a
        /*08d2*/ 	.byte	0x3f
	.zero		1


	//   ....[132]....
        /*08d4*/ 	.word	0x0000aa20
        /*08d8*/ 	.word	0x00000013
        /*08dc*/ 	.word	0x00000008
        /*08e0*/ 	.short	0x010a
        /*08e2*/ 	.byte	0x3f
	.zero		1


	//   ....[133]....
        /*08e4*/ 	.word	0x0000aaf0
        /*08e8*/ 	.word	0x00000013
        /*08ec*/ 	.word	0x00000128
        /*08f0*/ 	.short	0x010a
        /*08f2*/ 	.byte	0x3f
	.zero		1


	//   ....[134]....
        /*08f4*/ 	.word	0x0000abd0
        /*08f8*/ 	.word	0x00000005
        /*08fc*/ 	.word	0x00000000
        /*0900*/ 	.short	0x010a
        /*0902*/ 	.byte	0x3f
	.zero		1


	//   ....[135]....
        /*0904*/ 	.word	0x0000ac20
        /*0908*/ 	.word	0x00000007
        /*090c*/ 	.word	0x00000000
        /*0910*/ 	.short	0x010a
        /*0912*/ 	.byte	0x3f
	.zero		1


	//   ....[136]....
        /*0914*/ 	.word	0x0000ac70
        /*0918*/ 	.word	0x00000006
        /*091c*/ 	.word	0x00000000
        /*0920*/ 	.short	0x010a
        /*0922*/ 	.byte	0x3f
	.zero		1


	//   ....[137]....
        /*0924*/ 	.word	0x0000acc0
        /*0928*/ 	.word	0x00000009
        /*092c*/ 	.word	0x00000000
        /*0930*/ 	.short	0x010a
        /*0932*/ 	.byte	0x3f
	.zero		1


	//   ....[138]....
        /*0934*/ 	.word	0x0000ad10
        /*0938*/ 	.word	0x00000006
        /*093c*/ 	.word	0x00000000
        /*0940*/ 	.short	0x010a
        /*0942*/ 	.byte	0x3f
	.zero		1


	//   ....[139]....
        /*0944*/ 	.word	0x0000ad60
        /*0948*/ 	.word	0x00000009
        /*094c*/ 	.word	0x00000000
        /*0950*/ 	.short	0x010a
        /*0952*/ 	.byte	0x3f
	.zero		1


	//   ....[140]....
        /*0954*/ 	.word	0x0000adb0
        /*0958*/ 	.word	0x00000006
        /*095c*/ 	.word	0x00000000
        /*0960*/ 	.short	0x010a
        /*0962*/ 	.byte	0x3f
	.zero		1


	//   ....[141]....
        /*0964*/ 	.word	0x0000ae00
        /*0968*/ 	.word	0x00000009
        /*096c*/ 	.word	0x00000000
        /*0970*/ 	.short	0x010a
        /*0972*/ 	.byte	0x3f
	.zero		1


	//   ....[142]....
        /*0974*/ 	.word	0x0000ae50
        /*0978*/ 	.word	0x00000006
        /*097c*/ 	.word	0x00000000
        /*0980*/ 	.short	0x010a
        /*0982*/ 	.byte	0x3f
	.zero		1


	//   ....[143]....
        /*0984*/ 	.word	0x0000aea0
        /*0988*/ 	.word	0x00000009
        /*098c*/ 	.word	0x00000000
        /*0990*/ 	.short	0x010a
        /*0992*/ 	.byte	0x3f
	.zero		1


	//   ....[144]....
        /*0994*/ 	.word	0x0000aef0
        /*0998*/ 	.word	0x00000006
        /*099c*/ 	.word	0x00000000
        /*09a0*/ 	.short	0x010a
        /*09a2*/ 	.byte	0x3f
	.zero		1


	//   ....[145]....
        /*09a4*/ 	.word	0x0000af40
        /*09a8*/ 	.word	0x00000009
        /*09ac*/ 	.word	0x00000000
        /*09b0*/ 	.short	0x010a
        /*09b2*/ 	.byte	0x3f
	.zero		1


	//   ....[146]....
        /*09b4*/ 	.word	0x0000af90
        /*09b8*/ 	.word	0x00000006
        /*09bc*/ 	.word	0x00000000
        /*09c0*/ 	.short	0x010a
        /*09c2*/ 	.byte	0x3f
	.zero		1


	//   ....[147]....
        /*09c4*/ 	.word	0x0000afe0
        /*09c8*/ 	.word	0x00000009
        /*09cc*/ 	.word	0x00000000
        /*09d0*/ 	.short	0x010a
        /*09d2*/ 	.byte	0x3f
	.zero		1


	//   ....[148]....
        /*09d4*/ 	.word	0x0000b030
        /*09d8*/ 	.word	0x00000006
        /*09dc*/ 	.word	0x00000000
        /*09e0*/ 	.short	0x010a
        /*09e2*/ 	.byte	0x3f
	.zero		1


	//   ....[149]....
        /*09e4*/ 	.word	0x0000b080
        /*09e8*/ 	.word	0x00000009
        /*09ec*/ 	.word	0x00000000
        /*09f0*/ 	.short	0x010a
        /*09f2*/ 	.byte	0x3f
	.zero		1


	//   ....[150]....
        /*09f4*/ 	.word	0x0000b0d0
        /*09f8*/ 	.word	0x00000006
        /*09fc*/ 	.word	0x00000000
        /*0a00*/ 	.short	0x010a
        /*0a02*/ 	.byte	0x3f
	.zero		1


	//   ....[151]....
        /*0a04*/ 	.word	0x0000b120
        /*0a08*/ 	.word	0x00000009
        /*0a0c*/ 	.word	0x00000000
        /*0a10*/ 	.short	0x010a
        /*0a12*/ 	.byte	0x3f
	.zero		1


	//   ....[152]....
        /*0a14*/ 	.word	0x0000b170
        /*0a18*/ 	.word	0x00000006
        /*0a1c*/ 	.word	0x00000000
        /*0a20*/ 	.short	0x010a
        /*0a22*/ 	.byte	0x3f
	.zero		1


	//   ....[153]....
        /*0a24*/ 	.word	0x0000b1c0
        /*0a28*/ 	.word	0x00000009
        /*0a2c*/ 	.word	0x00000000
        /*0a30*/ 	.short	0x010a
        /*0a32*/ 	.byte	0x3f
	.zero		1


	//   ....[154]....
        /*0a34*/ 	.word	0x0000b210
        /*0a38*/ 	.word	0x00000006
        /*0a3c*/ 	.word	0x00000000
        /*0a40*/ 	.short	0x010a
        /*0a42*/ 	.byte	0x3f
	.zero		1


	//   ....[155]....
        /*0a44*/ 	.word	0x0000b260
        /*0a48*/ 	.word	0x00000009
        /*0a4c*/ 	.word	0x00000000
        /*0a50*/ 	.short	0x010a
        /*0a52*/ 	.byte	0x3f
	.zero		1


	//   ....[156]....
        /*0a54*/ 	.word	0x0000b2b0
        /*0a58*/ 	.word	0x00000006
        /*0a5c*/ 	.word	0x00000000
        /*0a60*/ 	.short	0x010a
        /*0a62*/ 	.byte	0x3f
	.zero		1


	//   ....[157]....
        /*0a64*/ 	.word	0x0000b300
        /*0a68*/ 	.word	0x00000009
        /*0a6c*/ 	.word	0x00000000
        /*0a70*/ 	.short	0x010a
        /*0a72*/ 	.byte	0x3f
	.zero		1


	//   ....[158]....
        /*0a74*/ 	.word	0x0000b350
        /*0a78*/ 	.word	0x00000006
        /*0a7c*/ 	.word	0x00000000
        /*0a80*/ 	.short	0x010a
        /*0a82*/ 	.byte	0x3f
	.zero		1


	//   ....[159]....
        /*0a84*/ 	.word	0x0000b3a0
        /*0a88*/ 	.word	0x00000009
        /*0a8c*/ 	.word	0x00000000
        /*0a90*/ 	.short	0x010a
        /*0a92*/ 	.byte	0x3f
	.zero		1


	//   ....[160]....
        /*0a94*/ 	.word	0x0000b3f0
        /*0a98*/ 	.word	0x00000006
        /*0a9c*/ 	.word	0x00000000
        /*0aa0*/ 	.short	0x010a
        /*0aa2*/ 	.byte	0x3f
	.zero		1


	//   ....[161]....
        /*0aa4*/ 	.word	0x0000b440
        /*0aa8*/ 	.word	0x00000009
        /*0aac*/ 	.word	0x00000000
        /*0ab0*/ 	.short	0x010a
        /*0ab2*/ 	.byte	0x3f
	.zero		1


	//   ....[162]....
        /*0ab4*/ 	.word	0x0000b490
        /*0ab8*/ 	.word	0x00000006
        /*0abc*/ 	.word	0x00000000
        /*0ac0*/ 	.short	0x010a
        /*0ac2*/ 	.byte	0x3f
	.zero		1


	//   ....[163]....
        /*0ac4*/ 	.word	0x0000b4e0
        /*0ac8*/ 	.word	0x00000009
        /*0acc*/ 	.word	0x00000000
        /*0ad0*/ 	.short	0x010a
        /*0ad2*/ 	.byte	0x3f
	.zero		1


	//   ....[164]....
        /*0ad4*/ 	.word	0x0000b530
        /*0ad8*/ 	.word	0x00000006
        /*0adc*/ 	.word	0x00000000
        /*0ae0*/ 	.short	0x010a
        /*0ae2*/ 	.byte	0x3f
	.zero		1


	//   ....[165]....
        /*0ae4*/ 	.word	0x0000b580
        /*0ae8*/ 	.word	0x00000009
        /*0aec*/ 	.word	0x00000000
        /*0af0*/ 	.short	0x010a
        /*0af2*/ 	.byte	0x3f
	.zero		1


	//   ....[166]....
        /*0af4*/ 	.word	0x0000b5d0
        /*0af8*/ 	.word	0x00000006
        /*0afc*/ 	.word	0x00000000
        /*0b00*/ 	.short	0x010a
        /*0b02*/ 	.byte	0x3f
	.zero		1


	//   ....[167]....
        /*0b04*/ 	.word	0x0000b620
        /*0b08*/ 	.word	0x00000009
        /*0b0c*/ 	.word	0x00000000
        /*0b10*/ 	.short	0x010a
        /*0b12*/ 	.byte	0x3f
	.zero		1


	//   ....[168]....
        /*0b14*/ 	.word	0x0000b670
        /*0b18*/ 	.word	0x00000008
        /*0b1c*/ 	.word	0x00000000
        /*0b20*/ 	.short	0x010a
        /*0b22*/ 	.byte	0x3f
	.zero		1


	//   ....[169]....
        /*0b24*/ 	.word	0x0000b6c0
        /*0b28*/ 	.word	0x0000000b
        /*0b2c*/ 	.word	0x00000000
        /*0b30*/ 	.short	0x010a
        /*0b32*/ 	.byte	0x3f
	.zero		1


	//----- nvinfo : EIATTR_NUM_MBARRIERS
	.align		4
.L_28:
        /*0b34*/ 	.byte	0x03, 0x38
        /*0b36*/ 	.short	0x0050


	//----- nvinfo : EIATTR_EXIT_INSTR_OFFSETS
	.align		4
        /*0b38*/ 	.byte	0x04, 0x1c
        /*0b3a*/ 	.short	(.L_30 - .L_29)


	//   ....[0]....
.L_29:
        /*0b3c*/ 	.word	0x00001810


	//   ....[1]....
        /*0b40*/ 	.word	0x00001870


	//   ....[2]....
        /*0b44*/ 	.word	0x00008540


	//   ....[3]....
        /*0b48*/ 	.word	0x00008570


	//   ....[4]....
        /*0b4c*/ 	.word	0x0000a8e0


	//----- nvinfo : EIATTR_MAX_THREADS
	.align		4
.L_30:
        /*0b50*/ 	.byte	0x04, 0x05
        /*0b52*/ 	.short	(.L_32 - .L_31)
.L_31:
        /*0b54*/ 	.word	0x00000180
        /*0b58*/ 	.word	0x00000001
        /*0b5c*/ 	.word	0x00000001


	//----- nvinfo : EIATTR_CRS_STACK_SIZE
	.align		4
.L_32:
        /*0b60*/ 	.byte	0x04, 0x1e
        /*0b62*/ 	.short	(.L_34 - .L_33)
.L_33:
        /*0b64*/ 	.word	0x00000000


	//----- nvinfo : EIATTR_CBANK_PARAM_SIZE
	.align		4
.L_34:
        /*0b68*/ 	.byte	0x03, 0x19
        /*0b6a*/ 	.short	0x0470


	//----- nvinfo : EIATTR_PARAM_CBANK
	.align		4
        /*0b6c*/ 	.byte	0x04, 0x0a
        /*0b6e*/ 	.short	(.L_36 - .L_35)
	.align		4
.L_35:
        /*0b70*/ 	.word	index@(.nv.constant0._ZN7cutlass13device_kernelINS_4gemm6kernel13GemmUniversalIN4cute5tupleIJiiiiEEENS1_10collective13CollectiveMmaINS1_37MainloopSm90TmaGmmaWarpSpecializedFP8ILi37ENS5_IJNS4_1CILi2EEENSA_ILi4EEENSA_ILi1EEEEEENS1_32KernelTmaWarpSpecializedPingpongEEENS5_IJNSA_ILi64EEENSA_ILi128EEENSA_ILi32EEEEEENS_12float_e5m2_tENS5_IJlSD_lEEESL_SM_NS4_8TiledMMAINS4_8MMA_AtomIJNS4_4SM904GMMA31MMA_64x128x32_F32E5M2E5M2_SS_TNILNSQ_7ScaleInE1ELSS_1EEEEEENS4_6LayoutINS5_IJSD_SD_SD_EEENS5_IJNSA_ILi0EEESX_SX_EEEEENS5_IJNS4_10UnderscoreES10_S10_EEEEENS4_23SM90_TMA_LOAD_MULTICASTENS4_14ComposedLayoutINS4_7SwizzleILi1ELi4ELi3EEENS4_18smem_ptr_flag_bitsILi8EEENSV_INS5_IJNSA_ILi8EEESJ_EEENS5_IJSJ_SD_EEEEEEEvNS4_8identityES13_S1D_vS1E_EENS_8epilogue10collective6detail29Sm90TmaWarpSpecializedAdapterINS1H_15DefaultEpilogueISL_SM_SM_NS1G_6thread17LinearCombinationISL_Li1EffLNS1L_9ScaleType4KindE0ELNS_15FloatRoundStyleE2ESL_EENS1_15EpilogueDefaultEEEEEvvEEEEvNT_6ParamsE)
        /*0b74*/ 	.short	0x0210
        /*0b76*/ 	.short	0x0470


	//----- nvinfo : EIATTR_SW_WAR
	.align		4
.L_36:
        /*0b78*/ 	.byte	0x04, 0x36
        /*0b7a*/ 	.short	(.L_38 - .L_37)
.L_37:
        /*0b7c*/ 	.word	0x00000008
.L_38:


//--------------------- .nv.callgraph             --------------------------
	.section	.nv.callgraph,"",@"SHT_CUDA_CALLGRAPH"
	.align	4
	.sectionentsize	8
	.align		4
        /*0000*/ 	.word	0x00000000
	.align		4
        /*0004*/ 	.word	0xffffffff
	.align		4
        /*0008*/ 	.word	0x00000000
	.align		4
        /*000c*/ 	.word	0xfffffffe
	.align		4
        /*0010*/ 	.word	0x00000000
	.align		4
        /*0014*/ 	.word	0xfffffffd
	.align		4
        /*0018*/ 	.word	0x00000000
	.align		4
        /*001c*/ 	.word	0xfffffffc


//--------------------- .nv.constant4             --------------------------
	.section	.nv.constant4,"a",@progbits
	.align	8
	.align		8
.nv.constant4:
        /*0000*/ 	.dword	_ZN40_INTERNAL_5e2229bf_4_k_cu_0c5a7fa0_171284cuda3std3__45__cpo5beginE
	.align		8
        /*0008*/ 	.dword	_ZN40_INTERNAL_5e2229bf_4_k_cu_0c5a7fa0_171284cuda3std3__45__cpo3endE
	.align		8
        /*0010*/ 	.dword	_ZN40_INTERNAL_5e2229bf_4_k_cu_0c5a7fa0_171284cuda3std3__45__cpo6cbeginE
	.align		8
        /*0018*/ 	.dword	_ZN40_INTERNAL_5e2229bf_4_k_cu_0c5a7fa0_171284cuda3std3__45__cpo4cendE
	.align		8
        /*0020*/ 	.dword	_ZN40_INTERNAL_5e2229bf_4_k_cu_0c5a7fa0_171284cuda3std3__442_GLOBAL__N__5e2229bf_4_k_cu_0c5a7fa0_171286ignoreE
	.align		8
        /*0028*/ 	.dword	_ZN40_INTERNAL_5e2229bf_4_k_cu_0c5a7fa0_171284cuda3std3__419piecewise_constructE
	.align		8
        /*0030*/ 	.dword	_ZN40_INTERNAL_5e2229bf_4_k_cu_0c5a7fa0_171284cuda3std3__48in_placeE
	.align		8
        /*0038*/ 	.dword	_ZN40_INTERNAL_5e2229bf_4_k_cu_0c5a7fa0_171284cuda3std6ranges3__45__cpo4swapE
	.align		8
        /*0040*/ 	.dword	_ZN40_INTERNAL_5e2229bf_4_k_cu_0c5a7fa0_171284cuda3std6ranges3__45__cpo9iter_moveE
	.align		8
        /*0048*/ 	.dword	_ZN40_INTERNAL_5e2229bf_4_k_cu_0c5a7fa0_171284cute7productE
	.align		8
        /*0050*/ 	.dword	_ZN40_INTERNAL_5e2229bf_4_k_cu_0c5a7fa0_171284cute1_E


//--------------------- .text._ZN7cutlass13device_kernelINS_4gemm6kernel13GemmUniversalIN4cute5tupleIJiiiiEEENS1_10collective13CollectiveMmaINS1_37MainloopSm90TmaGmmaWarpSpecializedFP8ILi37ENS5_IJNS4_1CILi2EEENSA_ILi4EEENSA_ILi1EEEEEENS1_32KernelTmaWarpSpecializedPingpongEEENS5_IJNSA_ILi64EEENSA_ILi128EEENSA_ILi32EEEEEENS_12float_e5m2_tENS5_IJlSD_lEEESL_SM_NS4_8TiledMMAINS4_8MMA_AtomIJNS4_4SM904GMMA31MMA_64x128x32_F32E5M2E5M2_SS_TNILNSQ_7ScaleInE1ELSS_1EEEEEENS4_6LayoutINS5_IJSD_SD_SD_EEENS5_IJNSA_ILi0EEESX_SX_EEEEENS5_IJNS4_10UnderscoreES10_S10_EEEEENS4_23SM90_TMA_LOAD_MULTICASTENS4_14ComposedLayoutINS4_7SwizzleILi1ELi4ELi3EEENS4_18smem_ptr_flag_bitsILi8EEENSV_INS5_IJNSA_ILi8EEESJ_EEENS5_IJSJ_SD_EEEEEEEvNS4_8identityES13_S1D_vS1E_EENS_8epilogue10collective6detail29Sm90TmaWarpSpecializedAdapterINS1H_15DefaultEpilogueISL_SM_SM_NS1G_6thread17LinearCombinationISL_Li1EffLNS1L_9ScaleType4KindE0ELNS_15FloatRoundStyleE2ESL_EENS1_15EpilogueDefaultEEEEEvvEEEEvNT_6ParamsE --------------------------
	.section	.text._ZN7cutlass13device_kernelINS_4gemm6kernel13GemmUniversalIN4cute5tupleIJiiiiEEENS1_10collective13CollectiveMmaINS1_37MainloopSm90TmaGmmaWarpSpecializedFP8ILi37ENS5_IJNS4_1CILi2EEENSA_ILi4EEENSA_ILi1EEEEEENS1_32KernelTmaWarpSpecializedPingpongEEENS5_IJNSA_ILi64EEENSA_ILi128EEENSA_ILi32EEEEEENS_12float_e5m2_tENS5_IJlSD_lEEESL_SM_NS4_8TiledMMAINS4_8MMA_AtomIJNS4_4SM904GMMA31MMA_64x128x32_F32E5M2E5M2_SS_TNILNSQ_7ScaleInE1ELSS_1EEEEEENS4_6LayoutINS5_IJSD_SD_SD_EEENS5_IJNSA_ILi0EEESX_SX_EEEEENS5_IJNS4_10UnderscoreES10_S10_EEEEENS4_23SM90_TMA_LOAD_MULTICASTENS4_14ComposedLayoutINS4_7SwizzleILi1ELi4ELi3EEENS4_18smem_ptr_flag_bitsILi8EEENSV_INS5_IJNSA_ILi8EEESJ_EEENS5_IJSJ_SD_EEEEEEEvNS4_8identityES13_S1D_vS1E_EENS_8epilogue10collective6detail29Sm90TmaWarpSpecializedAdapterINS1H_15DefaultEpilogueISL_SM_SM_NS1G_6thread17LinearCombinationISL_Li1EffLNS1L_9ScaleType4KindE0ELNS_15FloatRoundStyleE2ESL_EENS1_15EpilogueDefaultEEEEEvvEEEEvNT_6ParamsE,"ax",@progbits
	.align	128
.text._ZN7cutlass13device_kernelINS_4gemm6kernel13GemmUniversalIN4cute5tupleIJiiiiEEENS1_10collective13CollectiveMmaINS1_37MainloopSm90TmaGmmaWarpSpecializedFP8ILi37ENS5_IJNS4_1CILi2EEENSA_ILi4EEENSA_ILi1EEEEEENS1_32KernelTmaWarpSpecializedPingpongEEENS5_IJNSA_ILi64EEENSA_ILi128EEENSA_ILi32EEEEEENS_12float_e5m2_tENS5_IJlSD_lEEESL_SM_NS4_8TiledMMAINS4_8MMA_AtomIJNS4_4SM904GMMA31MMA_64x128x32_F32E5M2E5M2_SS_TNILNSQ_7ScaleInE1ELSS_1EEEEEENS4_6LayoutINS5_IJSD_SD_SD_EEENS5_IJNSA_ILi0EEESX_SX_EEEEENS5_IJNS4_10UnderscoreES10_S10_EEEEENS4_23SM90_TMA_LOAD_MULTICASTENS4_14ComposedLayoutINS4_7SwizzleILi1ELi4ELi3EEENS4_18smem_ptr_flag_bitsILi8EEENSV_INS5_IJNSA_ILi8EEESJ_EEENS5_IJSJ_SD_EEEEEEEvNS4_8identityES13_S1D_vS1E_EENS_8epilogue10collective6detail29Sm90TmaWarpSpecializedAdapterINS1H_15DefaultEpilogueISL_SM_SM_NS1G_6thread17LinearCombinationISL_Li1EffLNS1L_9ScaleType4KindE0ELNS_15FloatRoundStyleE2ESL_EENS1_15EpilogueDefaultEEEEEvvEEEEvNT_6ParamsE:
        .type           _ZN7cutlass13device_kernelINS_4gemm6kernel13GemmUniversalIN4cute5tupleIJiiiiEEENS1_10collective13CollectiveMmaINS1_37MainloopSm90TmaGmmaWarpSpecializedFP8ILi37ENS5_IJNS4_1CILi2EEENSA_ILi4EEENSA_ILi1EEEEEENS1_32KernelTmaWarpSpecializedPingpongEEENS5_IJNSA_ILi64EEENSA_ILi128EEENSA_ILi32EEEEEENS_12float_e5m2_tENS5_IJlSD_lEEESL_SM_NS4_8TiledMMAINS4_8MMA_AtomIJNS4_4SM904GMMA31MMA_64x128x32_F32E5M2E5M2_SS_TNILNSQ_7ScaleInE1ELSS_1EEEEEENS4_6LayoutINS5_IJSD_SD_SD_EEENS5_IJNSA_ILi0EEESX_SX_EEEEENS5_IJNS4_10UnderscoreES10_S10_EEEEENS4_23SM90_TMA_LOAD_MULTICASTENS4_14ComposedLayoutINS4_7SwizzleILi1ELi4ELi3EEENS4_18smem_ptr_flag_bitsILi8EEENSV_INS5_IJNSA_ILi8EEESJ_EEENS5_IJSJ_SD_EEEEEEEvNS4_8identityES13_S1D_vS1E_EENS_8epilogue10collective6detail29Sm90TmaWarpSpecializedAdapterINS1H_15DefaultEpilogueISL_SM_SM_NS1G_6thread17LinearCombinationISL_Li1EffLNS1L_9ScaleType4KindE0ELNS_15FloatRoundStyleE2ESL_EENS1_15EpilogueDefaultEEEEEvvEEEEvNT_6ParamsE,@function
        .size           _ZN7cutlass13device_kernelINS_4gemm6kernel13GemmUniversalIN4cute5tupleIJiiiiEEENS1_10collective13CollectiveMmaINS1_37MainloopSm90TmaGmmaWarpSpecializedFP8ILi37ENS5_IJNS4_1CILi2EEENSA_ILi4EEENSA_ILi1EEEEEENS1_32KernelTmaWarpSpecializedPingpongEEENS5_IJNSA_ILi64EEENSA_ILi128EEENSA_ILi32EEEEEENS_12float_e5m2_tENS5_IJlSD_lEEESL_SM_NS4_8TiledMMAINS4_8MMA_AtomIJNS4_4SM904GMMA31MMA_64x128x32_F32E5M2E5M2_SS_TNILNSQ_7ScaleInE1ELSS_1EEEEEENS4_6LayoutINS5_IJSD_SD_SD_EEENS5_IJNSA_ILi0EEESX_SX_EEEEENS5_IJNS4_10UnderscoreES10_S10_EEEEENS4_23SM90_TMA_LOAD_MULTICASTENS4_14ComposedLayoutINS4_7SwizzleILi1ELi4ELi3EEENS4_18smem_ptr_flag_bitsILi8EEENSV_INS5_IJNSA_ILi8EEESJ_EEENS5_IJSJ_SD_EEEEEEEvNS4_8identityES13_S1D_vS1E_EENS_8epilogue10collective6detail29Sm90TmaWarpSpecializedAdapterINS1H_15DefaultEpilogueISL_SM_SM_NS1G_6thread17LinearCombinationISL_Li1EffLNS1L_9ScaleType4KindE0ELNS_15FloatRoundStyleE2ESL_EENS1_15EpilogueDefaultEEEEEvvEEEEvNT_6ParamsE,(.L_x_277 - _ZN7cutlass13device_kernelINS_4gemm6kernel13GemmUniversalIN4cute5tupleIJiiiiEEENS1_10collective13CollectiveMmaINS1_37MainloopSm90TmaGmmaWarpSpecializedFP8ILi37ENS5_IJNS4_1CILi2EEENSA_ILi4EEENSA_ILi1EEEEEENS1_32KernelTmaWarpSpecializedPingpongEEENS5_IJNSA_ILi64EEENSA_ILi128EEENSA_ILi32EEEEEENS_12float_e5m2_tENS5_IJlSD_lEEESL_SM_NS4_8TiledMMAINS4_8MMA_AtomIJNS4_4SM904GMMA31MMA_64x128x32_F32E5M2E5M2_SS_TNILNSQ_7ScaleInE1ELSS_1EEEEEENS4_6LayoutINS5_IJSD_SD_SD_EEENS5_IJNSA_ILi0EEESX_SX_EEEEENS5_IJNS4_10UnderscoreES10_S10_EEEEENS4_23SM90_TMA_LOAD_MULTICASTENS4_14ComposedLayoutINS4_7SwizzleILi1ELi4ELi3EEENS4_18smem_ptr_flag_bitsILi8EEENSV_INS5_IJNSA_ILi8EEESJ_EEENS5_IJSJ_SD_EEEEEEEvNS4_8identityES13_S1D_vS1E_EENS_8epilogue10collective6detail29Sm90TmaWarpSpecializedAdapterINS1H_15DefaultEpilogueISL_SM_SM_NS1G_6thread17LinearCombinationISL_Li1EffLNS1L_9ScaleType4KindE0ELNS_15FloatRoundStyleE2ESL_EENS1_15EpilogueDefaultEEEEEvvEEEEvNT_6ParamsE)
        .other          _ZN7cutlass13device_kernelINS_4gemm6kernel13GemmUniversalIN4cute5tupleIJiiiiEEENS1_10collective13CollectiveMmaINS1_37MainloopSm90TmaGmmaWarpSpecializedFP8ILi37ENS5_IJNS4_1CILi2EEENSA_ILi4EEENSA_ILi1EEEEEENS1_32KernelTmaWarpSpecializedPingpongEEENS5_IJNSA_ILi64EEENSA_ILi128EEENSA_ILi32EEEEEENS_12float_e5m2_tENS5_IJlSD_lEEESL_SM_NS4_8TiledMMAINS4_8MMA_AtomIJNS4_4SM904GMMA31MMA_64x128x32_F32E5M2E5M2_SS_TNILNSQ_7ScaleInE1ELSS_1EEEEEENS4_6LayoutINS5_IJSD_SD_SD_EEENS5_IJNSA_ILi0EEESX_SX_EEEEENS5_IJNS4_10UnderscoreES10_S10_EEEEENS4_23SM90_TMA_LOAD_MULTICASTENS4_14ComposedLayoutINS4_7SwizzleILi1ELi4ELi3EEENS4_18smem_ptr_flag_bitsILi8EEENSV_INS5_IJNSA_ILi8EEESJ_EEENS5_IJSJ_SD_EEEEEEEvNS4_8identityES13_S1D_vS1E_EENS_8epilogue10collective6detail29Sm90TmaWarpSpecializedAdapterINS1H_15DefaultEpilogueISL_SM_SM_NS1G_6thread17LinearCombinationISL_Li1EffLNS1L_9ScaleType4KindE0ELNS_15FloatRoundStyleE2ESL_EENS1_15EpilogueDefaultEEEEEvvEEEEvNT_6ParamsE,@"STO_CUDA_ENTRY STV_DEFAULT"
_ZN7cutlass13device_kernelINS_4gemm6kernel13GemmUniversalIN4cute5tupleIJiiiiEEENS1_10collective13CollectiveMmaINS1_37MainloopSm90TmaGmmaWarpSpecializedFP8ILi37ENS5_IJNS4_1CILi2EEENSA_ILi4EEENSA_ILi1EEEEEENS1_32KernelTmaWarpSpecializedPingpongEEENS5_IJNSA_ILi64EEENSA_ILi128EEENSA_ILi32EEEEEENS_12float_e5m2_tENS5_IJlSD_lEEESL_SM_NS4_8TiledMMAINS4_8MMA_AtomIJNS4_4SM904GMMA31MMA_64x128x32_F32E5M2E5M2_SS_TNILNSQ_7ScaleInE1ELSS_1EEEEEENS4_6LayoutINS5_IJSD_SD_SD_EEENS5_IJNSA_ILi0EEESX_SX_EEEEENS5_IJNS4_10UnderscoreES10_S10_EEEEENS4_23SM90_TMA_LOAD_MULTICASTENS4_14ComposedLayoutINS4_7SwizzleILi1ELi4ELi3EEENS4_18smem_ptr_flag_bitsILi8EEENSV_INS5_IJNSA_ILi8EEESJ_EEENS5_IJSJ_SD_EEEEEEEvNS4_8identityES13_S1D_vS1E_EENS_8epilogue10collective6detail29Sm90TmaWarpSpecializedAdapterINS1H_15DefaultEpilogueISL_SM_SM_NS1G_6thread17LinearCombinationISL_Li1EffLNS1L_9ScaleType4KindE0ELNS_15FloatRoundStyleE2ESL_EENS1_15EpilogueDefaultEEEEEvvEEEEvNT_6ParamsE:
[----:B------:R-:W-:Y:S01]  /*0000*/  LDC R1, c[0x0][0x28] ;  /* 0x00000a00ff017b82 */ /* 0x000fe20000000800 */
[----:B------:R-:W0:Y:S01]  /*0010*/  S2R R11, SR_TID.X ;  /* 0x00000000000b7919 */ /* 0x000e220000002100 */
[----:B------:R-:W-:Y:S01]  /*0020*/  ELECT P0, URZ, PT ;  /* 0x00000000003f782f */ /* 0x000fe20003800000 */
[----:B------:R-:W-:Y:S01]  /*0030*/  BSSY B0, `(.L_x_0) ;  /* 0x000000f000007945 */ /* 0x000fe20003800000 */
[--C-:B0-----:R-:W-:Y:S02]  /*0040*/  SHF.R.U32.HI R0, RZ, 0x5, R11.reuse ;  /* 0x00000005ff007819 */ /* 0x101fe4000001160b */
[----:B------:R-:W-:-:S03]  /*0050*/  SHF.R.U32.HI R5, RZ, 0x7, R11 ;  /* 0x00000007ff057819 */ /* 0x000fc6000001160b */
[----:B------:R-:W0:Y:S04]  /*0060*/  SHFL.IDX PT, R2, R0, RZ, 0x1f ;  /* 0x00001fff00027589 */ /* 0x000e2800000e0000 */
[----:B------:R1:W2:Y:S01]  /*0070*/  SHFL.IDX PT, R6, R5, RZ, 0x1f ;  /* 0x00001fff05067589 */ /* 0x0002a200000e0000 */
[----:B0-----:R-:W-:-:S13]  /*0080*/  ISETP.NE.OR P0, PT, R2, RZ, !P0 ;  /* 0x000000ff0200720c */ /* 0x001fda0004705670 */
[----:B-12---:R-:W-:Y:S05]  /*0090*/  @P0 BRA `(.L_x_1) ;  /* 0x0000000000200947 */ /* 0x006fea0003800000 */
[----:B------:R-:W-:Y:S02]  /*00a0*/  ULDC.64 UR4, c[0x0][0x198] ;  /* 0x0000660000047ab9 */ /* 0x000fe40000000a00 */
[----:B------:R-:W-:Y:S02]  /*00b0*/  UIADD3 UR6, UP0, UR4, 0xf0, URZ ;  /* 0x000000f004067890 */ /* 0x000fe4000ff1e03f */
[----:B------:R-:W-:Y:S02]  /*00c0*/  UIADD3 UR4, UP1, UR4, 0x1f0, URZ ;  /* 0x000001f004047890 */ /* 0x000fe4000ff3e03f */
[----:B------:R-:W-:Y:S02]  /*00d0*/  UIADD3.X UR7, URZ, UR5, URZ, UP0, !UPT ;  /* 0x000000053f077290 */ /* 0x000fe400087fe43f */
[----:B------:R-:W-:-:S07]  /*00e0*/  UIADD3.X UR5, URZ, UR5, URZ, UP1, !UPT ;  /* 0x000000053f057290 */ /* 0x000fce0008ffe43f */
[----:B------:R0:W-:Y:S02]  /*00f0*/  UTMACCTL.PF [UR6] ;  /* 0x00000000060079b9 */ /* 0x0001e40008040000 */
[----:B------:R0:W-:Y:S02]  /*0100*/  UTMACCTL.PF [UR4] ;  /* 0x00000000040079b9 */ /* 0x0001e40008040000 */
[----:B0-----:R-:W-:Y:S01]  /*0110*/  NOP ;  /* 0x0000000000007918 */ /* 0x001fe20000000000 */
.L_x_1:
[----:B------:R-:W-:Y:S05]  /*0120*/  BSYNC B0 ;  /* 0x0000000000007941 */ /* 0x000fea0003800000 */
.L_x_0:
[----:B------:R-:W0:Y:S02]  /*0130*/  SHFL.IDX PT, R7, R0, RZ, 0x1f ;  /* 0x00001fff00077589 */ /* 0x000e2400000e0000 */
[----:B0-----:R-:W-:-:S13]  /*0140*/  ISETP.NE.AND P0, PT, R7, RZ, PT ;  /* 0x000000ff0700720c */ /* 0x001fda0003f05270 */
[----:B------:R-:W-:Y:S05]  /*0150*/  @P0 BRA `(.L_x_2) ;  /* 0x00000004006c0947 */ /* 0x000fea0003800000 */
[----:B------:R-:W-:Y:S01]  /*0160*/  ELECT P0, URZ, PT ;  /* 0x00000000003f782f */ /* 0x000fe20003800000 */
[----:B------:R-:W-:-:S12]  /*0170*/  BSSY B0, `(.L_x_2) ;  /* 0x0000059000007945 */ /* 0x000fd80003800000 */
[----:B------:R-:W-:Y:S05]  /*0180*/  @!P0 BRA `(.L_x_3) ;  /* 0x00000004005c8947 */ /* 0x000fea0003800000 */
[----:B------:R-:W0:Y:S01]  /*0190*/  S2UR UR8, SR_CgaCtaId ;  /* 0x00000000000879c3 */ /* 0x000e220000008800 */
[----:B------:R-:W-:Y:S01]  /*01a0*/  UMOV UR4, 0x400 ;  /* 0x0000040000047882 */ /* 0x000fe20000000000 */
[----:B------:R-:W-:Y:S01]  /*01b0*/  UMOV UR5, 0x1 ;  /* 0x0000000100057882 */ /* 0x000fe20000000000 */
[----:B------:R-:W-:Y:S02]  /*01c0*/  UMOV UR6, 0x5 ;  /* 0x0000000500067882 */ /* 0x000fe40000000000 */
[----:B------:R-:W-:-:S04]  /*01d0*/  UIADD3 UR6, -UR6, 0x100000, URZ ;  /* 0x0010000006067890 */ /* 0x000fc8000fffe13f */
[----:B------:R-:W-:Y:S02]  /*01e0*/  USHF.L.U32 UR7, UR6, 0xb, URZ ;  /* 0x0000000b06077899 */ /* 0x000fe4000800063f */
[----:B------:R-:W-:Y:S02]  /*01f0*/  USHF.L.U32 UR6, UR6, 0x1, URZ ;  /* 0x0000000106067899 */ /* 0x000fe4000800063f */
[----:B0-----:R-:W-:Y:S02]  /*0200*/  ULEA UR8, UR8, UR4, 0x18 ;  /* 0x0000000408087291 */ /* 0x001fe4000f8ec03f */
[----:B------:R-:W-:-:S04]  /*0210*/  UIADD3 UR4, -UR5, 0x100000, URZ ;  /* 0x0010000005047890 */ /* 0x000fc8000fffe13f */
[----:B------:R-:W-:Y:S02]  /*0220*/  USHF.L.U32 UR5, UR4, 0xb, URZ ;  /* 0x0000000b04057899 */ /* 0x000fe4000800063f */
[----:B------:R-:W-:Y:S01]  /*0230*/  USHF.L.U32 UR4, UR4, 0x1, URZ ;  /* 0x0000000104047899 */ /* 0x000fe2000800063f */
[----:B------:R-:W0:Y:S11]  /*0240*/  FENCE.VIEW.ASYNC.S ;  /* 0x00000000000073c6 */ /* 0x000e360000000000 */
[----:B0-----:R0:W1:Y:S01]  /*0250*/  SYNCS.EXCH.64 URZ, [UR8], UR4 ;  /* 0x00000004083f75b2 */ /* 0x0010620008000100 */
[----:B------:R0:W2:Y:S01]  /*0260*/  SYNCS.EXCH.64 URZ, [UR8+0x128], UR6 ;  /* 0x00012806083f75b2 */ /* 0x0000a20008000100 */
[----:B------:R0:W3:Y:S01]  /*0270*/  SYNCS.EXCH.64 URZ, [UR8+0x8], UR4 ;  /* 0x00000804083f75b2 */ /* 0x0000e20008000100 */
[----:B------:R0:W4:Y:S01]  /*0280*/  SYNCS.EXCH.64 URZ, [UR8+0x130], UR6 ;  /* 0x00013006083f75b2 */ /* 0x0001220008000100 */
[----:B------:R0:W0:Y:S01]  /*0290*/  SYNCS.EXCH.64 URZ, [UR8+0x10], UR4 ;  /* 0x00001004083f75b2 */ /* 0x0000220008000100 */
        /* <DEDUP_REMOVED lines=69> */
[----:B-1234-:R-:W-:Y:S01]  /*06f0*/  NOP ;  /* 0x0000000000007918 */ /* 0x01efe20000000000 */
.L_x_3:
[----:B0-----:R-:W-:Y:S05]  /*0700*/  BSYNC B0 ;  /* 0x0000000000007941 */ /* 0x001fea0003800000 */
.L_x_2:
[----:B------:R-:W0:Y:S01]  /*0710*/  SHFL.IDX PT, R3, R0, RZ, 0x1f ;  /* 0x00001fff00037589 */ /* 0x000e2200000e0000 */
[----:B------:R-:W-:Y:S01]  /*0720*/  SHF.R.S32.HI R4, RZ, 0x1f, R11 ;  /* 0x0000001fff047819 */ /* 0x000fe2000001140b */
[----:B------:R-:W1:Y:S01]  /*0730*/  S2UR UR13, SR_CTAID.X ;  /* 0x00000000000d79c3 */ /* 0x000e620000002500 */
[----:B------:R-:W-:Y:S01]  /*0740*/  ELECT P0, URZ, PT ;  /* 0x00000000003f782f */ /* 0x000fe20003800000 */
[----:B------:R2:W3:Y:S01]  /*0750*/  SHFL.IDX PT, R8, R0, RZ, 0x1f ;  /* 0x00001fff00087589 */ /* 0x0004e200000e0000 */
[----:B------:R-:W-:Y:S02]  /*0760*/  LEA.HI R4, R4, R11, RZ, 0x7 ;  /* 0x0000000b04047211 */ /* 0x000fe400078f38ff */
[----:B------:R-:W-:Y:S01]  /*0770*/  ELECT P1, URZ, PT ;  /* 0x00000000003f782f */ /* 0x000fe20003820000 */
[----:B------:R-:W-:Y:S01]  /*0780*/  NOP ;  /* 0x0000000000007918 */ /* 0x000fe20000000000 */
[----:B------:R-:W4:Y:S01]  /*0790*/  S2R R16, SR_CTAID.Y ;  /* 0x0000000000107919 */ /* 0x000f220000002600 */
[----:B------:R-:W-:Y:S01]  /*07a0*/  LOP3.LUT R4, R4, 0xffffff80, RZ, 0xc0, !PT ;  /* 0xffffff8004047812 */ /* 0x000fe200078ec0ff */
[----:B------:R-:W-:Y:S01]  /*07b0*/  ULDC UR4, c[0x0][0x150] ;  /* 0x0000540000047ab9 */ /* 0x000fe20000000800 */
[----:B------:R-:W5:Y:S01]  /*07c0*/  LDC R12, c[0x0][0x144] ;  /* 0x00005100ff0c7b82 */ /* 0x000f620000000800 */
[----:B------:R3:W5:Y:S01]  /*07d0*/  SHFL.IDX PT, R14, R5, RZ, 0x1f ;  /* 0x00001fff050e7589 */ /* 0x00076200000e0000 */
[----:B------:R-:W-:Y:S01]  /*07e0*/  UMOV UR12, 0x80 ;  /* 0x00000080000c7882 */ /* 0x000fe20000000000 */
[----:B------:R-:W-:Y:S01]  /*07f0*/  IMAD.IADD R10, R11, 0x1, -R4 ;  /* 0x000000010b0a7824 */ /* 0x000fe200078e0a04 */
[----:B------:R-:W-:Y:S01]  /*0800*/  NOP ;  /* 0x0000000000007918 */ /* 0x000fe20000000000 */
[C---:B------:R-:W-:Y:S01]  /*0810*/  VIADD R38, R6.reuse, 0xffffffff ;  /* 0xffffffff06267836 */ /* 0x040fe20000000000 */
[----:B------:R-:W-:-:S02]  /*0820*/  ISETP.NE.AND P4, PT, R6, RZ, PT ;  /* 0x000000ff0600720c */ /* 0x000fc40003f85270 */
[----:B------:R-:W-:Y:S01]  /*0830*/  SHF.R.S32.HI R19, RZ, 0x1f, R10 ;  /* 0x0000001fff137819 */ /* 0x000fe2000001140a */
[----:B------:R-:W5:Y:S01]  /*0840*/  LDC R13, c[0x0][0x140] ;  /* 0x00005000ff0d7b82 */ /* 0x000f620000000800 */
[----:B------:R-:W-:Y:S02]  /*0850*/  ISETP.GE.U32.AND P6, PT, R38, 0x2, PT ;  /* 0x000000022600780c */ /* 0x000fe40003fc6070 */
[----:B0-----:R-:W-:Y:S02]  /*0860*/  ISETP.NE.OR P0, PT, R3, RZ, !P0 ;  /* 0x000000ff0300720c */ /* 0x001fe40004705670 */
[----:B------:R-:W-:Y:S02]  /*0870*/  LEA.HI R3, R19, R10, RZ, 0x3 ;  /* 0x0000000a13037211 */ /* 0x000fe400078f18ff */
[----:B-1----:R-:W-:Y:S01]  /*0880*/  I2FP.F32.U32 R4, UR13 ;  /* 0x0000000d00047c45 */ /* 0x002fe20008201000 */
[----:B------:R-:W0:Y:S01]  /*0890*/  LDC R27, c[0x0][0x148] ;  /* 0x00005200ff1b7b82 */ /* 0x000e220000000800 */
[----:B--2---:R-:W-:-:S02]  /*08a0*/  SHF.R.S32.HI R0, RZ, 0x3, R3 ;  /* 0x00000003ff007819 */ /* 0x004fc40000011403 */
[----:B---3--:R-:W-:Y:S01]  /*08b0*/  ISETP.NE.OR P1, PT, R8, RZ, !P1 ;  /* 0x000000ff0800720c */ /* 0x008fe20004f25670 */
[----:B------:R-:W-:Y:S01]  /*08c0*/  FMUL R9, R4, UR4 ;  /* 0x0000000404097c20 */ /* 0x000fe20008400000 */
[----:B------:R-:W-:Y:S01]  /*08d0*/  SHF.R.S32.HI R3, RZ, 0x1f, R3 ;  /* 0x0000001fff037819 */ /* 0x000fe20000011403 */
[----:B------:R-:W-:Y:S01]  /*08e0*/  ULDC UR4, c[0x0][0x154] ;  /* 0x0000550000047ab9 */ /* 0x000fe20000000800 */
[----:B------:R-:W-:Y:S01]  /*08f0*/  SHF.R.S32.HI R8, RZ, 0x1f, R7 ;  /* 0x0000001fff087819 */ /* 0x000fe20000011407 */
[----:B------:R-:W-:Y:S01]  /*0900*/  VOTEU.ALL UP1, P0 ;  /* 0x00000000003f7886 */ /* 0x000fe20000020000 */
[----:B------:R-:W-:Y:S01]  /*0910*/  LEA.HI R4, R3, R0, RZ, 0x2 ;  /* 0x0000000003047211 */ /* 0x000fe200078f10ff */
[----:B------:R-:W1:Y:S01]  /*0920*/  F2I.U32.TRUNC.NTZ R9, R9 ;  /* 0x0000000900097305 */ /* 0x000e62000020f000 */
[----:B------:R-:W-:Y:S01]  /*0930*/  LEA.HI R8, R8, R7, RZ, 0x2 ;  /* 0x0000000708087211 */ /* 0x000fe200078f10ff */
[----:B------:R-:W-:Y:S01]  /*0940*/  VOTEU.ALL UP0, P0 ;  /* 0x00000000003f7886 */ /* 0x000fe20000000000 */
[----:B------:R-:W-:Y:S01]  /*0950*/  SHF.R.S32.HI R3, RZ, 0x1f, R2 ;  /* 0x0000001fff037819 */ /* 0x000fe20000011402 */
[----:B------:R-:W2:Y:S01]  /*0960*/  @!UP1 S2UR UR7, SR_CgaCtaId ;  /* 0x00000000000799c3 */ /* 0x000ea20000008800 */
[----:B------:R-:W-:Y:S01]  /*0970*/  LOP3.LUT R5, R4, 0xfffffffc, RZ, 0xc0, !PT ;  /* 0xfffffffc04057812 */ /* 0x000fe200078ec0ff */
[----:B------:R-:W-:Y:S01]  /*0980*/  VOTEU.ALL UP2, P1 ;  /* 0x00000000003f7886 */ /* 0x000fe20000840000 */
[----:B------:R-:W-:Y:S01]  /*0990*/  LOP3.LUT R8, R8, 0x3ffffffc, RZ, 0xc0, !PT ;  /* 0x3ffffffc08087812 */ /* 0x000fe200078ec0ff */
[----:B------:R-:W-:Y:S01]  /*09a0*/  @!UP1 UMOV UR6, 0x400 ;  /* 0x0000040000069882 */ /* 0x000fe20000000000 */
[----:B------:R-:W-:Y:S01]  /*09b0*/  LEA.HI R3, R3, R2, RZ, 0x2 ;  /* 0x0000000203037211 */ /* 0x000fe200078f10ff */
[----:B------:R-:W-:Y:S01]  /*09c0*/  IMAD.IADD R5, R0, 0x1, -R5 ;  /* 0x0000000100057824 */ /* 0x000fe200078e0a05 */
[----:B------:R-:W-:Y:S01]  /*09d0*/  @!UP2 UMOV UR9, 0x400 ;  /* 0x000004000009a882 */ /* 0x000fe20000000000 */
[----:B------:R-:W-:Y:S01]  /*09e0*/  IMAD.IADD R8, R7, 0x1, -R8 ;  /* 0x0000000107087824 */ /* 0x000fe200078e0a08 */
[----:B------:R-:W-:Y:S01]  /*09f0*/  LOP3.LUT R3, R3, 0xfffffffc, RZ, 0xc0, !PT ;  /* 0xfffffffc03037812 */ /* 0x000fe200078ec0ff */
[----:B------:R-:W3:Y:S01]  /*0a00*/  @!UP2 S2UR UR10, SR_CgaCtaId ;  /* 0x00000000000aa9c3 */ /* 0x000ee20000008800 */
[----:B-1----:R-:W-:Y:S01]  /*0a10*/  IMAD.MOV R9, RZ, RZ, -R9 ;  /* 0x000000ffff097224 */ /* 0x002fe200078e0a09 */
[----:B------:R-:W-:Y:S01]  /*0a20*/  VOTEU.ALL UP3, P1 ;  /* 0x00000000003f7886 */ /* 0x000fe20000860000 */
[----:B------:R-:W-:Y:S01]  /*0a30*/  IMAD R5, R8, 0x4, R5 ;  /* 0x0000000408057824 */ /* 0x000fe200078e0205 */
[----:B------:R-:W-:Y:S01]  /*0a40*/  VOTEU.ALL UP4, P1 ;  /* 0x00000000003f7886 */ /* 0x000fe20000880000 */
[----:B------:R-:W-:Y:S01]  /*0a50*/  IMAD.IADD R18, R2, 0x1, -R3 ;  /* 0x0000000102127824 */ /* 0x000fe200078e0a03 */
[----:B----4-:R-:W-:Y:S01]  /*0a60*/  I2FP.F32.U32 R2, R16 ;  /* 0x0000001000027245 */ /* 0x010fe20000201000 */
[----:B-----5:R-:W-:Y:S01]  /*0a70*/  IMAD R25, R12, R9, UR13 ;  /* 0x0000000d0c197e24 */ /* 0x020fe2000f8e0209 */
[C---:B------:R-:W-:Y:S01]  /*0a80*/  LEA.HI R0, R5.reuse, R5, RZ, 0x1 ;  /* 0x0000000505007211 */ /* 0x040fe200078f08ff */
[C---:B------:R-:W-:Y:S01]  /*0a90*/  IMAD.SHL.U32 R12, R5.reuse, 0x4, RZ ;  /* 0x00000004050c7824 */ /* 0x040fe200078e00ff */
[----:B------:R-:W-:Y:S01]  /*0aa0*/  VOTEU.ALL UP5, P1 ;  /* 0x00000000003f7886 */ /* 0x000fe200008a0000 */
[----:B------:R-:W-:Y:S01]  /*0ab0*/  FMUL R2, R2, UR4 ;  /* 0x0000000402027c20 */ /* 0x000fe20008400000 */
[----:B------:R-:W-:Y:S01]  /*0ac0*/  LOP3.LUT R0, R0, 0xfffffffe, RZ, 0xc0, !PT ;  /* 0xfffffffe00007812 */ /* 0x000fe200078ec0ff */
[----:B------:R-:W-:Y:S01]  /*0ad0*/  UMOV UR4, 0x20 ;  /* 0x0000002000047882 */ /* 0x000fe20000000000 */
[----:B--2---:R-:W-:Y:S01]  /*0ae0*/  @!UP1 ULEA UR8, UR7, UR6, 0x18 ;  /* 0x0000000607089291 */ /* 0x004fe2000f8ec03f */
[----:B------:R-:W-:Y:S01]  /*0af0*/  LOP3.LUT R12, R5, 0xc, R12, 0x78, !PT ;  /* 0x0000000c050c7812 */ /* 0x000fe200078e780c */
[----:B------:R-:W-:-:S04]  /*0b00*/  @!UP1 UIADD3 UR4, -UR4, 0x100000, URZ ;  /* 0x0010000004049890 */ /* 0x000fc8000fffe13f */
[----:B------:R-:W-:Y:S02]  /*0b10*/  @!UP1 USHF.L.U32 UR5, UR4, 0xb, URZ ;  /* 0x0000000b04059899 */ /* 0x000fe4000800063f */
[----:B------:R-:W-:Y:S01]  /*0b20*/  @!UP1 USHF.L.U32 UR4, UR4, 0x1, URZ ;  /* 0x0000000104049899 */ /* 0x000fe2000800063f */
[----:B------:R-:W-:Y:S01]  /*0b30*/  IMAD.IADD R0, R5, 0x1, -R0 ;  /* 0x0000000105007824 */ /* 0x000fe200078e0a00 */
[----:B------:R-:W1:Y:S01]  /*0b40*/  F2I.U32.TRUNC.NTZ R2, R2 ;  /* 0x0000000200027305 */ /* 0x000e62000020f000 */
[----:B------:R-:W-:-:S04]  /*0b50*/  @!UP2 UIADD3 UR6, -UR12, 0x100000, URZ ;  /* 0x001000000c06a890 */ /* 0x000fc8000fffe13f */
[----:B------:R-:W-:Y:S02]  /*0b60*/  @!UP2 USHF.L.U32 UR7, UR6, 0xb, URZ ;  /* 0x0000000b0607a899 */ /* 0x000fe4000800063f */
[----:B------:R-:W-:Y:S01]  /*0b70*/  @!UP2 USHF.L.U32 UR6, UR6, 0x1, URZ ;  /* 0x000000010606a899 */ /* 0x000fe2000800063f */
[----:B------:R-:W-:Y:S01]  /*0b80*/  ISETP.EQ.U32.AND P3, PT, R13, 0x1, PT ;  /* 0x000000010d00780c */ /* 0x000fe20003f62070 */
[----:B------:R-:W-:Y:S01]  /*0b90*/  VOTEU.ALL UP1, P0 ;  /* 0x00000000003f7886 */ /* 0x000fe20000020000 */
[----:B------:R-:W-:Y:S01]  /*0ba0*/  ISETP.NE.AND P2, PT, R0, R25, PT ;  /* 0x000000190000720c */ /* 0x000fe20003f45270 */
[----:B------:R-:W-:Y:S01]  /*0bb0*/  IMAD.MOV.U32 R13, RZ, RZ, 0x1 ;  /* 0x00000001ff0d7424 */ /* 0x000fe200078e00ff */
[----:B---3--:R-:W-:Y:S01]  /*0bc0*/  @!UP2 ULEA UR9, UR10, UR9, 0x18 ;  /* 0x000000090a09a291 */ /* 0x008fe2000f8ec03f */
[----:B------:R-:W-:Y:S01]  /*0bd0*/  LOP3.LUT P0, RZ, R10, 0x7, RZ, 0xc0, !PT ;  /* 0x000000070aff7812 */ /* 0x000fe2000780c0ff */
[----:B------:R-:W-:Y:S01]  /*0be0*/  VOTEU.ALL UP2, P1 ;  /* 0x00000000003f7886 */ /* 0x000fe20000840000 */
[----:B------:R-:W-:Y:S01]  /*0bf0*/  ISETP.NE.AND P1, PT, R18, 0x3, PT ;  /* 0x000000031200780c */ /* 0x000fe20003f25270 */
[----:B------:R-:W2:Y:S02]  /*0c00*/  FENCE.VIEW.ASYNC.S ;  /* 0x00000000000073c6 */ /* 0x000ea40000000000 */
[----:B--2---:R2:W3:Y:S01]  /*0c10*/  @!UP0 SYNCS.EXCH.64 URZ, [UR8+0x280], UR4 ;  /* 0x00028004083f85b2 */ /* 0x0044e20008000100 */
[----:B------:R-:W-:-:S02]  /*0c20*/  ISETP.LT.U32.AND P0, PT, R12, 0x8, !P0 ;  /* 0x000000080c00780c */ /* 0x000fc40004701070 */
[----:B------:R-:W-:Y:S01]  /*0c30*/  ISETP.EQ.OR P1, PT, R18, RZ, !P1 ;  /* 0x000000ff1200720c */ /* 0x000fe20004f22670 */
[----:B-1----:R-:W-:Y:S01]  /*0c40*/  IMAD.MOV R24, RZ, RZ, -R2 ;  /* 0x000000ffff187224 */ /* 0x002fe200078e0a02 */
[----:B------:R-:W-:Y:S02]  /*0c50*/  R2UR UR11, R14 ;  /* 0x000000000e0b72ca */ /* 0x000fe400000e0000 */
[----:B------:R-:W-:Y:S01]  /*0c60*/  @P2 LEA.HI R0, R12, R12, RZ, 0x1 ;  /* 0x0000000c0c002211 */ /* 0x000fe200078f08ff */
[----:B0-----:R-:W-:Y:S01]  /*0c70*/  IMAD R3, R27, R24, R16 ;  /* 0x000000181b037224 */ /* 0x001fe200078e0210 */
[----:B------:R-:W-:Y:S02]  /*0c80*/  ISETP.EQ.AND P1, PT, R6, RZ, P1 ;  /* 0x000000ff0600720c */ /* 0x000fe40000f22270 */
[----:B------:R-:W-:Y:S02]  /*0c90*/  @P2 SHF.R.S32.HI R0, RZ, 0x1, R0 ;  /* 0x00000001ff002819 */ /* 0x000fe40000011400 */
[----:B------:R-:W-:Y:S01]  /*0ca0*/  SEL R7, RZ, 0x1, !P1 ;  /* 0x00000001ff077807 */ /* 0x000fe20004800000 */
[----:B------:R2:W0:Y:S01]  /*0cb0*/  @!UP1 SYNCS.EXCH.64 URZ, [UR8+0x288], UR4 ;  /* 0x00028804083f95b2 */ /* 0x0004220008000100 */
[----:B------:R-:W-:Y:S01]  /*0cc0*/  @P2 ISETP.NE.AND P5, PT, R0, R3, PT ;  /* 0x000000030000220c */ /* 0x000fe20003fa5270 */
[----:B------:R-:W-:Y:S01]  /*0cd0*/  NOP ;  /* 0x0000000000007918 */ /* 0x000fe20000000000 */
[----:B------:R-:W-:-:S02]  /*0ce0*/  SEL R0, RZ, 0x1, !P0 ;  /* 0x00000001ff007807 */ /* 0x000fc40004000000 */
[----:B------:R-:W-:Y:S02]  /*0cf0*/  @P2 SEL R13, RZ, 0x1, P5 ;  /* 0x00000001ff0d2807 */ /* 0x000fe40002800000 */
[----:B------:R-:W-:Y:S02]  /*0d00*/  SEL R7, R7, 0x2, P6 ;  /* 0x0000000207077807 */ /* 0x000fe40003000000 */
[----:B------:R-:W-:Y:S01]  /*0d10*/  LOP3.LUT R13, R13, R0, RZ, 0xc0, !PT ;  /* 0x000000000d0d7212 */ /* 0x000fe200078ec0ff */
[----:B------:R2:W1:Y:S01]  /*0d20*/  @!UP2 SYNCS.EXCH.64 URZ, [UR9+0x260], UR6 ;  /* 0x00026006093fa5b2 */ /* 0x0004620008000100 */
[----:B------:R2:W4:Y:S01]  /*0d30*/  @!UP3 SYNCS.EXCH.64 URZ, [UR9+0x268], UR6 ;  /* 0x00026806093fb5b2 */ /* 0x0005220008000100 */
[----:B------:R2:W0:Y:S01]  /*0d40*/  @!UP4 SYNCS.EXCH.64 URZ, [UR9+0x270], UR6 ;  /* 0x00027006093fc5b2 */ /* 0x0004220008000100 */
[----:B------:R2:W0:Y:S01]  /*0d50*/  @!UP5 SYNCS.EXCH.64 URZ, [UR9+0x278], UR6 ;  /* 0x00027806093fd5b2 */ /* 0x0004220008000100 */
[----:B------:R-:W-:Y:S01]  /*0d60*/  NOP ;  /* 0x0000000000007918 */ /* 0x000fe20000000000 */
[----:B--23--:R-:W-:Y:S05]  /*0d70*/  @!P3 BRA `(.L_x_4) ;  /* 0x000000000008b947 */ /* 0x00cfea0003800000 */
[----:B01--4-:R-:W-:Y:S01]  /*0d80*/  UCGABAR_ARV ;  /* 0x00000000000079c7 */ /* 0x013fe20008000000 */
[----:B------:R-:W-:Y:S05]  /*0d90*/  BRA `(.L_x_5) ;  /* 0x0000000000047947 */ /* 0x000fea0003800000 */
.L_x_4:
[----:B01--4-:R-:W-:Y:S01]  /*0da0*/  NOP ;  /* 0x0000000000007918 */ /* 0x013fe20000000000 */
.L_x_5:
[----:B------:R-:W-:Y:S01]  /*0db0*/  ULDC.64 UR4, c[0x0][0x598] ;  /* 0x0001660000047ab9 */ /* 0x000fe20000000a00 */
[----:B------:R-:W-:Y:S01]  /*0dc0*/  ULDC.64 UR20, c[0x0][0x208] ;  /* 0x0000820000147ab9 */ /* 0x000fe20000000a00 */
[----:B------:R-:W-:-:S04]  /*0dd0*/  ISETP.NE.U32.AND P0, PT, RZ, UR4, PT ;  /* 0x00000004ff007c0c */ /* 0x000fc8000bf05070 */
[----:B------:R-:W-:-:S13]  /*0de0*/  ISETP.NE.AND.EX P0, PT, RZ, UR5, PT, P0 ;  /* 0x00000005ff007c0c */ /* 0x000fda000bf05300 */
[----:B------:R-:W-:Y:S05]  /*0df0*/  @!P0 BRA `(.L_x_6) ;  /* 0x00000000001c8947 */ /* 0x000fea0003800000 */
[----:B------:R-:W0:Y:S02]  /*0e00*/  LDC.64 R2, c[0x0][0x598] ;  /* 0x00016600ff027b82 */ /* 0x000e240000000a00 */
[----:B0-----:R-:W2:Y:S02]  /*0e10*/  LDG.E.64 R2, desc[UR20][R2.64] ;  /* 0x0000001402027981 */ /* 0x001ea4000c1e1b00 */
[----:B--2---:R-:W-:-:S04]  /*0e20*/  ISETP.NE.U32.AND P0, PT, R2, RZ, PT ;  /* 0x000000ff0200720c */ /* 0x004fc80003f05070 */
[----:B------:R-:W-:-:S13]  /*0e30*/  ISETP.NE.AND.EX P0, PT, R3, RZ, PT, P0 ;  /* 0x000000ff0300720c */ /* 0x000fda0003f05300 */
[----:B------:R-:W-:Y:S05]  /*0e40*/  @!P0 BRA `(.L_x_6) ;  /* 0x0000000000088947 */ /* 0x000fea0003800000 */
[----:B------:R0:W5:Y:S01]  /*0e50*/  LD.E R14, desc[UR20][R2.64] ;  /* 0x00000014020e7980 */ /* 0x000162000c101900 */
[----:B------:R-:W-:Y:S05]  /*0e60*/  BRA `(.L_x_7) ;  /* 0x0000000000207947 */ /* 0x000fea0003800000 */
.L_x_6:
[----:B------:R-:W-:Y:S02]  /*0e70*/  ULDC.64 UR4, c[0x0][0x588] ;  /* 0x0001620000047ab9 */ /* 0x000fe40000000a00 */
[----:B------:R-:W-:-:S04]  /*0e80*/  ISETP.NE.U32.AND P0, PT, RZ, UR4, PT ;  /* 0x00000004ff007c0c */ /* 0x000fc8000bf05070 */
[----:B------:R-:W-:-:S13]  /*0e90*/  ISETP.NE.AND.EX P0, PT, RZ, UR5, PT, P0 ;  /* 0x00000005ff007c0c */ /* 0x000fda000bf05300 */
[----:B------:R-:W-:Y:S05]  /*0ea0*/  @!P0 BRA `(.L_x_8) ;  /* 0x00000000000c8947 */ /* 0x000fea0003800000 */
[----:B------:R-:W0:Y:S02]  /*0eb0*/  LDC.64 R14, c[0x0][0x588] ;  /* 0x00016200ff0e7b82 */ /* 0x000e240000000a00 */
[----:B0-----:R1:W5:Y:S01]  /*0ec0*/  LDG.E R14, desc[UR20][R14.64] ;  /* 0x000000140e0e7981 */ /* 0x001362000c1e1900 */
[----:B------:R-:W-:Y:S05]  /*0ed0*/  BRA `(.L_x_7) ;  /* 0x0000000000047947 */ /* 0x000fea0003800000 */
.L_x_8:
[----:B------:R-:W2:Y:S02]  /*0ee0*/  LDC R14, c[0x0][0x580] ;  /* 0x00016000ff0e7b82 */ /* 0x000ea40000000800 */
.L_x_7:
[----:B------:R-:W-:Y:S02]  /*0ef0*/  ULDC.64 UR4, c[0x0][0x5a0] ;  /* 0x0001680000047ab9 */ /* 0x000fe40000000a00 */
[----:B------:R-:W-:-:S04]  /*0f00*/  ISETP.NE.U32.AND P0, PT, RZ, UR4, PT ;  /* 0x00000004ff007c0c */ /* 0x000fc8000bf05070 */
[----:B------:R-:W-:-:S13]  /*0f10*/  ISETP.NE.AND.EX P0, PT, RZ, UR5, PT, P0 ;  /* 0x00000005ff007c0c */ /* 0x000fda000bf05300 */
[----:B------:R-:W-:Y:S05]  /*0f20*/  @!P0 BRA `(.L_x_9) ;  /* 0x00000000001c8947 */ /* 0x000fea0003800000 */
[----:B0-----:R-:W0:Y:S02]  /*0f30*/  LDC.64 R2, c[0x0][0x5a0] ;  /* 0x00016800ff027b82 */ /* 0x001e240000000a00 */
[----:B0-----:R-:W3:Y:S02]  /*0f40*/  LDG.E.64 R2, desc[UR20][R2.64] ;  /* 0x0000001402027981 */ /* 0x001ee4000c1e1b00 */
[----:B---3--:R-:W-:-:S04]  /*0f50*/  ISETP.NE.U32.AND P0, PT, R2, RZ, PT ;  /* 0x000000ff0200720c */ /* 0x008fc80003f05070 */
[----:B------:R-:W-:-:S13]  /*0f60*/  ISETP.NE.AND.EX P0, PT, R3, RZ, PT, P0 ;  /* 0x000000ff0300720c */ /* 0x000fda0003f05300 */
[----:B------:R-:W-:Y:S05]  /*0f70*/  @!P0 BRA `(.L_x_9) ;  /* 0x0000000000088947 */ /* 0x000fea0003800000 */
[----:B-1----:R0:W5:Y:S01]  /*0f80*/  LD.E R15, desc[UR20][R2.64] ;  /* 0x00000014020f7980 */ /* 0x002162000c101900 */
[----:B------:R-:W-:Y:S05]  /*0f90*/  BRA `(.L_x_10) ;  /* 0x0000000000207947 */ /* 0x000fea0003800000 */
.L_x_9:
[----:B------:R-:W-:Y:S02]  /*0fa0*/  ULDC.64 UR4, c[0x0][0x590] ;  /* 0x0001640000047ab9 */ /* 0x000fe40000000a00 */
[----:B------:R-:W-:-:S04]  /*0fb0*/  ISETP.NE.U32.AND P0, PT, RZ, UR4, PT ;  /* 0x00000004ff007c0c */ /* 0x000fc8000bf05070 */
[----:B------:R-:W-:-:S13]  /*0fc0*/  ISETP.NE.AND.EX P0, PT, RZ, UR5, PT, P0 ;  /* 0x00000005ff007c0c */ /* 0x000fda000bf05300 */
[----:B------:R-:W-:Y:S05]  /*0fd0*/  @!P0 BRA `(.L_x_11) ;  /* 0x00000000000c8947 */ /* 0x000fea0003800000 */
[----:B0-----:R-:W1:Y:S02]  /*0fe0*/  LDC.64 R2, c[0x0][0x590] ;  /* 0x00016400ff027b82 */ /* 0x001e640000000a00 */
[----:B-1----:R1:W5:Y:S01]  /*0ff0*/  LDG.E R15, desc[UR20][R2.64] ;  /* 0x00000014020f7981 */ /* 0x002362000c1e1900 */
[----:B------:R-:W-:Y:S05]  /*1000*/  BRA `(.L_x_10) ;  /* 0x0000000000047947 */ /* 0x000fea0003800000 */
.L_x_11:
[----:B-1----:R-:W3:Y:S02]  /*1010*/  LDC R15, c[0x0][0x584] ;  /* 0x00016100ff0f7b82 */ /* 0x002ee40000000800 */
.L_x_10:
[----:B------:R-:W4:Y:S01]  /*1020*/  LDC R0, c[0x0][0x65c] ;  /* 0x00019700ff007b82 */ /* 0x000f220000000800 */
[----:B------:R-:W-:Y:S01]  /*1030*/  ULDC UR8, c[0x0][0x28c] ;  /* 0x0000a30000087ab9 */ /* 0x000fe20000000800 */
[----:B------:R-:W-:Y:S01]  /*1040*/  ISETP.NE.AND P0, PT, R6, 0x2, PT ;  /* 0x000000020600780c */ /* 0x000fe20003f05270 */
[----:B------:R-:W-:Y:S01]  /*1050*/  UIADD3 UR8, UR8, 0x1f, URZ ;  /* 0x0000001f08087890 */ /* 0x000fe2000fffe03f */
[----:B------:R-:W-:Y:S01]  /*1060*/  IMAD.U32 R4, RZ, RZ, UR13 ;  /* 0x0000000dff047e24 */ /* 0x000fe2000f8e00ff */
[----:B------:R-:W-:Y:S01]  /*1070*/  UMOV UR5, URZ ;  /* 0x0000003f00057c82 */ /* 0x000fe20008000000 */
[----:B------:R-:W-:Y:S01]  /*1080*/  UMOV UR4, URZ ;  /* 0x0000003f00047c82 */ /* 0x000fe20008000000 */
[----:B------:R-:W-:-:S04]  /*1090*/  USHF.R.S32.HI UR9, URZ, 0x1f, UR8 ;  /* 0x0000001f3f097899 */ /* 0x000fc80008011408 */
[----:B------:R-:W-:Y:S01]  /*10a0*/  ULEA.HI UR9, UR9, UR8, URZ, 0x5 ;  /* 0x0000000809097291 */ /* 0x000fe2000f8f283f */
[----:B----4-:R-:W-:-:S13]  /*10b0*/  ISETP.NE.AND P2, PT, R0, 0x1, PT ;  /* 0x000000010000780c */ /* 0x010fda0003f45270 */
[----:B01----:R-:W0:Y:S01]  /*10c0*/  @P2 LDC R3, c[0x0][0x10] ;  /* 0x00000400ff032b82 */ /* 0x003e220000000800 */
[----:B------:R-:W-:Y:S02]  /*10d0*/  @P2 IMAD.MOV.U32 R17, RZ, RZ, RZ ;  /* 0x000000ffff112224 */ /* 0x000fe400078e00ff */
[----:B------:R-:W-:-:S05]  /*10e0*/  @P2 IMAD.MOV.U32 R5, RZ, RZ, RZ ;  /* 0x000000ffff052224 */ /* 0x000fca00078e00ff */
[----:B------:R-:W1:Y:S01]  /*10f0*/  @!P2 LDC R9, c[0x0][0xc] ;  /* 0x00000300ff09ab82 */ /* 0x000e620000000800 */
[----:B------:R-:W-:Y:S01]  /*1100*/  ULDC UR6, c[0x0][0xc] ;  /* 0x0000030000067ab9 */ /* 0x000fe20000000800 */
[----:B------:R-:W-:Y:S02]  /*1110*/  ULDC UR7, c[0x0][0x10] ;  /* 0x0000040000077ab9 */ /* 0x000fe40000000800 */
[----:B------:R-:W-:-:S04]  /*1120*/  UIMAD.WIDE.U32 UR6, UR6, UR7, URZ ;  /* 0x00000007060672a5 */ /* 0x000fc8000f8e003f */
[----:B------:R-:W4:Y:S01]  /*1130*/  LDC R8, c[0x0][0x14] ;  /* 0x00000500ff087b82 */ /* 0x000f220000000800 */
[----:B0-----:R-:W-:Y:S01]  /*1140*/  @P2 IMAD.WIDE.U32 R2, R3, UR13, R16 ;  /* 0x0000000d03022c25 */ /* 0x001fe2000f8e0010 */
[----:B------:R-:W-:-:S03]  /*1150*/  USHF.R.S32.HI UR13, URZ, 0x5, UR9 ;  /* 0x000000053f0d7899 */ /* 0x000fc60008011409 */
[----:B------:R-:W-:Y:S02]  /*1160*/  @P2 IMAD.IADD R3, R3, 0x1, R5 ;  /* 0x0000000103032824 */ /* 0x000fe400078e0205 */
[----:B------:R-:W-:Y:S02]  /*1170*/  IMAD.MOV.U32 R5, RZ, RZ, RZ ;  /* 0x000000ffff057224 */ /* 0x000fe400078e00ff */
[----:B-1----:R-:W-:-:S04]  /*1180*/  @!P2 IMAD.WIDE.U32 R4, R16, R9, R4 ;  /* 0x000000091004a225 */ /* 0x002fc800078e0004 */
[----:B------:R-:W-:Y:S02]  /*1190*/  @!P2 IMAD.MOV.U32 R2, RZ, RZ, R4 ;  /* 0x000000ffff02a224 */ /* 0x000fe400078e0004 */
[C---:B----4-:R-:W-:Y:S02]  /*11a0*/  IMAD R21, R8.reuse, UR7, RZ ;  /* 0x0000000708157c24 */ /* 0x050fe4000f8e02ff */
[----:B------:R-:W-:Y:S01]  /*11b0*/  IMAD.WIDE.U32 R8, R8, UR6, RZ ;  /* 0x0000000608087c25 */ /* 0x000fe2000f8e00ff */
[----:B------:R-:W-:-:S03]  /*11c0*/  ULDC.64 UR6, c[0x0][0x650] ;  /* 0x0001940000067ab9 */ /* 0x000fc60000000a00 */
[----:B------:R-:W-:Y:S02]  /*11d0*/  @!P2 IMAD.MOV.U32 R3, RZ, RZ, R5 ;  /* 0x000000ffff03a224 */ /* 0x000fe400078e0005 */
[----:B------:R-:W-:Y:S01]  /*11e0*/  IMAD.IADD R0, R9, 0x1, R21 ;  /* 0x0000000109007824 */ /* 0x000fe200078e0215 */
[----:B------:R-:W-:Y:S06]  /*11f0*/  @P0 BRA `(.L_x_12) ;  /* 0x0000000000280947 */ /* 0x000fec0003800000 */
[----:B------:R-:W-:Y:S01]  /*1200*/  UIMAD.WIDE.U32 UR4, UR13, -0x45306eb3, URZ ;  /* 0xbacf914d0d0478a5 */ /* 0x000fe2000f8e003f */
[----:B------:R-:W-:Y:S01]  /*1210*/  IADD3 R2, P0, R2, R8, RZ ;  /* 0x0000000802027210 */ /* 0x000fe20007f1e0ff */
[----:B------:R-:W-:Y:S02]  /*1220*/  UISETP.GE.U32.AND UP0, UPT, UR13, 0x25, UPT ;  /* 0x000000250d00788c */ /* 0x000fe4000bf06070 */
[----:B------:R-:W-:Y:S02]  /*1230*/  UIADD3 UR4, -UR5, UR13, URZ ;  /* 0x0000000d05047290 */ /* 0x000fe4000fffe13f */
[----:B------:R-:W-:Y:S02]  /*1240*/  IMAD.X R3, R0, 0x1, R3, P0 ;  /* 0x0000000100037824 */ /* 0x000fe400000e0603 */
[----:B------:R-:W-:-:S04]  /*1250*/  ULEA.HI UR4, UR4, UR5, URZ, 0x1f ;  /* 0x0000000504047291 */ /* 0x000fc8000f8ff83f */
[----:B------:R-:W-:-:S03]  /*1260*/  USHF.R.U32.HI UR5, URZ, 0x5, UR4 ;  /* 0x000000053f057899 */ /* 0x000fc60008011604 */
[----:B------:R-:W-:Y:S01]  /*1270*/  UMOV UR4, URZ ;  /* 0x0000003f00047c82 */ /* 0x000fe20008000000 */
[----:B------:R-:W-:Y:S02]  /*1280*/  @UP0 ULOP3.LUT UR4, UR5, 0x1, URZ, 0xc0, !UPT ;  /* 0x0000000105040892 */ /* 0x000fe4000f8ec03f */
[----:B------:R-:W-:-:S12]  /*1290*/  UIMAD UR5, UR5, -0x25, UR13 ;  /* 0xffffffdb050578a4 */ /* 0x000fd8000f8e020d */
.L_x_12:
[----:B------:R-:W-:Y:S01]  /*12a0*/  ISETP.GE.U32.AND P0, PT, R2, UR6, PT ;  /* 0x0000000602007c0c */ /* 0x000fe2000bf06070 */
[----:B------:R-:W-:Y:S01]  /*12b0*/  IMAD.MOV.U32 R6, RZ, RZ, -0x1 ;  /* 0xffffffffff067424 */ /* 0x000fe200078e00ff */
[----:B------:R-:W-:Y:S01]  /*12c0*/  PRMT R20, RZ, 0x7610, R20 ;  /* 0x00007610ff147816 */ /* 0x000fe20000000014 */
[----:B------:R-:W-:Y:S01]  /*12d0*/  IMAD.MOV.U32 R5, RZ, RZ, -0x1 ;  /* 0xffffffffff057424 */ /* 0x000fe200078e00ff */
[----:B------:R-:W-:Y:S01]  /*12e0*/  ISETP.GE.U32.AND.EX P0, PT, R3, UR7, PT, P0 ;  /* 0x0000000703007c0c */ /* 0x000fe2000bf06100 */
[----:B------:R-:W-:-:S12]  /*12f0*/  IMAD.MOV.U32 R4, RZ, RZ, -0x1 ;  /* 0xffffffffff047424 */ /* 0x000fd800078e00ff */
[----:B------:R-:W-:Y:S05]  /*1300*/  @P0 BRA `(.L_x_13) ;  /* 0x0000000400240947 */ /* 0x000fea0003800000 */
[----:B------:R-:W0:Y:S01]  /*1310*/  LDC.64 R30, c[0x0][0x628] ;  /* 0x00018a00ff1e7b82 */ /* 0x000e220000000a00 */
[----:B------:R-:W-:Y:S02]  /*1320*/  IMAD.MOV.U32 R4, RZ, RZ, R2 ;  /* 0x000000ffff047224 */ /* 0x000fe400078e0002 */
[----:B------:R-:W-:-:S05]  /*1330*/  IMAD.MOV.U32 R5, RZ, RZ, R3 ;  /* 0x000000ffff057224 */ /* 0x000fca00078e0003 */
[----:B------:R-:W1:Y:S08]  /*1340*/  LDC R6, c[0x0][0x630] ;  /* 0x00018c00ff067b82 */ /* 0x000e700000000800 */
[----:B------:R-:W4:Y:S01]  /*1350*/  LDC.64 R32, c[0x0][0x620] ;  /* 0x00018800ff207b82 */ /* 0x000f220000000a00 */
[----:B0-----:R-:W-:-:S04]  /*1360*/  ISETP.NE.U32.AND P0, PT, R30, RZ, PT ;  /* 0x000000ff1e00720c */ /* 0x001fc80003f05070 */
[----:B------:R-:W-:-:S13]  /*1370*/  ISETP.NE.AND.EX P0, PT, R31, RZ, PT, P0 ;  /* 0x000000ff1f00720c */ /* 0x000fda0003f05300 */
[----:B-1--4-:R-:W-:Y:S05]  /*1380*/  @!P0 BRA `(.L_x_14) ;  /* 0x0000000000288947 */ /* 0x012fea0003800000 */
[----:B------:R-:W0:Y:S02]  /*1390*/  LDC R23, c[0x0][0x634] ;  /* 0x00018d00ff177b82 */ /* 0x000e240000000800 */
[----:B0-----:R-:W-:-:S05]  /*13a0*/  IADD3 R23, P0, R2, R23, RZ ;  /* 0x0000001702177210 */ /* 0x001fca0007f1e0ff */
[----:B------:R-:W-:-:S04]  /*13b0*/  IMAD.X R29, RZ, RZ, R3, P0 ;  /* 0x000000ffff1d7224 */ /* 0x000fc800000e0603 */
[----:B------:R-:W-:-:S04]  /*13c0*/  IMAD.WIDE.U32 R4, R29, R30, RZ ;  /* 0x0000001e1d047225 */ /* 0x000fc800078e00ff */
[----:B------:R-:W-:-:S04]  /*13d0*/  IMAD.WIDE.U32 R20, P0, R23, R31, R4 ;  /* 0x0000001f17147225 */ /* 0x000fc80007800004 */
[----:B------:R-:W-:-:S04]  /*13e0*/  IMAD.WIDE.U32 R4, R23, R30, RZ ;  /* 0x0000001e17047225 */ /* 0x000fc800078e00ff */
[----:B------:R-:W-:Y:S01]  /*13f0*/  IMAD.X R23, RZ, RZ, RZ, P0 ;  /* 0x000000ffff177224 */ /* 0x000fe200000e06ff */
[----:B------:R-:W-:Y:S01]  /*1400*/  IADD3 RZ, P0, R5, R20, RZ ;  /* 0x0000001405ff7210 */ /* 0x000fe20007f1e0ff */
[----:B------:R-:W-:-:S04]  /*1410*/  IMAD.MOV.U32 R22, RZ, RZ, R21 ;  /* 0x000000ffff167224 */ /* 0x000fc800078e0015 */
[----:B------:R-:W-:-:S08]  /*1420*/  IMAD.WIDE.U32.X R4, R29, R31, R22, P0 ;  /* 0x0000001f1d047225 */ /* 0x000fd000000e0416 */
.L_x_14:
[----:B------:R-:W0:Y:S01]  /*1430*/  LDC.64 R34, c[0x0][0x640] ;  /* 0x00019000ff227b82 */ /* 0x000e220000000a00 */
[-CC-:B------:R-:W-:Y:S01]  /*1440*/  SHF.R.U64 R36, R4, R6.reuse, R5.reuse ;  /* 0x0000000604247219 */ /* 0x180fe20000001205 */
[----:B------:R-:W-:Y:S01]  /*1450*/  IMAD.MOV.U32 R39, RZ, RZ, 0x1 ;  /* 0x00000001ff277424 */ /* 0x000fe200078e00ff */
[----:B------:R-:W-:Y:S02]  /*1460*/  SHF.R.U32.HI R4, RZ, R6, R5 ;  /* 0x00000006ff047219 */ /* 0x000fe40000011605 */
[----:B------:R-:W-:-:S03]  /*1470*/  IADD3 R21, P0, RZ, -R36, RZ ;  /* 0x80000024ff157210 */ /* 0x000fc60007f1e0ff */
[----:B------:R-:W1:Y:S02]  /*1480*/  LDC R20, c[0x0][0x618] ;  /* 0x00018600ff147b82 */ /* 0x000e640000000800 */
[----:B------:R-:W-:-:S04]  /*1490*/  IMAD.X R5, RZ, RZ, ~R4, P0 ;  /* 0x000000ffff057224 */ /* 0x000fc800000e0e04 */
[-C--:B------:R-:W-:Y:S02]  /*14a0*/  IMAD R6, R5, R32.reuse, RZ ;  /* 0x0000002005067224 */ /* 0x080fe400078e02ff */
[----:B------:R-:W4:Y:S01]  /*14b0*/  LDC R23, c[0x0][0x608] ;  /* 0x00018200ff177b82 */ /* 0x000f220000000800 */
[----:B------:R-:W-:-:S04]  /*14c0*/  IMAD.WIDE.U32 R4, R21, R32, R2 ;  /* 0x0000002015047225 */ /* 0x000fc800078e0002 */
[----:B------:R-:W-:-:S03]  /*14d0*/  IMAD R21, R21, R33, R6 ;  /* 0x0000002115157224 */ /* 0x000fc600078e0206 */
[----:B------:R-:W2:Y:S01]  /*14e0*/  LDC R26, c[0x0][0x658] ;  /* 0x00019600ff1a7b82 */ /* 0x000ea20000000800 */
[----:B------:R-:W-:Y:S01]  /*14f0*/  IMAD.IADD R5, R5, 0x1, R21 ;  /* 0x0000000105057824 */ /* 0x000fe200078e0215 */
[----:B0-----:R-:W-:Y:S01]  /*1500*/  ISETP.NE.U32.AND P0, PT, R34, RZ, PT ;  /* 0x000000ff2200720c */ /* 0x001fe20003f05070 */
[----:B------:R-:W-:-:S03]  /*1510*/  IMAD.MOV.U32 R21, RZ, RZ, -0x1 ;  /* 0xffffffffff157424 */ /* 0x000fc600078e00ff */
[----:B------:R-:W-:Y:S02]  /*1520*/  ISETP.NE.AND.EX P0, PT, R35, RZ, PT, P0 ;  /* 0x000000ff2300720c */ /* 0x000fe40003f05300 */
[----:B------:R-:W0:Y:S01]  /*1530*/  LDC R33, c[0x0][0x600] ;  /* 0x00018000ff217b82 */ /* 0x000e220000000800 */
[-CC-:B-1----:R-:W-:Y:S02]  /*1540*/  SHF.R.U64 R31, R4, R20.reuse, R5.reuse ;  /* 0x00000014041f7219 */ /* 0x182fe40000001205 */
[----:B------:R-:W-:-:S05]  /*1550*/  SHF.R.U32.HI R4, RZ, R20, R5 ;  /* 0x00000014ff047219 */ /* 0x000fca0000011605 */
[----:B------:R-:W1:Y:S01]  /*1560*/  LDC R28, c[0x0][0x648] ;  /* 0x00019200ff1c7b82 */ /* 0x000e620000000800 */
[-CC-:B----4-:R-:W-:Y:S02]  /*1570*/  SHF.R.U64 R41, R31, R23.reuse, R4.reuse ;  /* 0x000000171f297219 */ /* 0x190fe40000001204 */
[----:B------:R-:W-:-:S05]  /*1580*/  SHF.R.U32.HI R5, RZ, R23, R4 ;  /* 0x00000017ff057219 */ /* 0x000fca0000011604 */
[----:B------:R-:W4:Y:S01]  /*1590*/  LDC R37, c[0x0][0x638] ;  /* 0x00018e00ff257b82 */ /* 0x000f220000000800 */
[-C--:B--2---:R-:W-:Y:S02]  /*15a0*/  SHF.L.U32 R4, R21, R26.reuse, RZ ;  /* 0x0000001a15047219 */ /* 0x084fe400000006ff */
[--C-:B------:R-:W-:Y:S02]  /*15b0*/  SHF.R.U64 R32, R41, R26, R5.reuse ;  /* 0x0000001a29207219 */ /* 0x100fe40000001205 */
[----:B------:R-:W-:Y:S02]  /*15c0*/  LOP3.LUT R6, RZ, R4, RZ, 0x33, !PT ;  /* 0x00000004ff067212 */ /* 0x000fe400078e33ff */
[----:B------:R-:W-:Y:S01]  /*15d0*/  SHF.R.U32.HI R5, RZ, R26, R5 ;  /* 0x0000001aff057219 */ /* 0x000fe20000011605 */
[----:B------:R-:W2:Y:S01]  /*15e0*/  LDC R30, c[0x0][0x610] ;  /* 0x00018400ff1e7b82 */ /* 0x000ea20000000800 */
[----:B------:R-:W-:Y:S01]  /*15f0*/  IMAD.MOV.U32 R4, RZ, RZ, R32 ;  /* 0x000000ffff047224 */ /* 0x000fe200078e0020 */
[----:B------:R-:W-:Y:S06]  /*1600*/  @!P0 BRA `(.L_x_15) ;  /* 0x0000000000288947 */ /* 0x000fec0003800000 */
[----:B------:R-:W3:Y:S02]  /*1610*/  LDC R23, c[0x0][0x64c] ;  /* 0x00019300ff177b82 */ /* 0x000ee40000000800 */
[----:B---3--:R-:W-:-:S05]  /*1620*/  IADD3 R23, P0, R32, R23, RZ ;  /* 0x0000001720177210 */ /* 0x008fca0007f1e0ff */
        /* <DEDUP_REMOVED lines=8> */
.L_x_15:
[----:B-1----:R-:W-:Y:S01]  /*16b0*/  SHF.R.U64 R17, R4, R28, R5 ;  /* 0x0000001c04117219 */ /* 0x002fe20000001205 */
[----:B------:R-:W-:Y:S01]  /*16c0*/  @P2 IMAD R25, R27, R24, R16 ;  /* 0x000000181b192224 */ /* 0x000fe200078e0210 */
[----:B------:R-:W-:Y:S02]  /*16d0*/  SHF.L.U32 R4, R39, R26, RZ ;  /* 0x0000001a27047219 */ /* 0x000fe400000006ff */
[----:B------:R-:W-:Y:S01]  /*16e0*/  LOP3.LUT R5, R41, R6, RZ, 0xc0, !PT ;  /* 0x0000000629057212 */ /* 0x000fe200078ec0ff */
[----:B0-----:R-:W-:Y:S02]  /*16f0*/  VIADD R6, R33, 0xffffffff ;  /* 0xffffffff21067836 */ /* 0x001fe40000000000 */
[----:B------:R-:W-:Y:S02]  /*1700*/  IMAD.MOV R20, RZ, RZ, -R17 ;  /* 0x000000ffff147224 */ /* 0x000fe400078e0a11 */
[----:B------:R-:W-:Y:S01]  /*1710*/  IMAD R16, R4, R17, R5 ;  /* 0x0000001104107224 */ /* 0x000fe200078e0205 */
[----:B------:R-:W-:Y:S01]  /*1720*/  LOP3.LUT R17, R31, R6, RZ, 0xc0, !PT ;  /* 0x000000061f117212 */ /* 0x000fe200078ec0ff */
[----:B----4-:R-:W-:-:S02]  /*1730*/  IMAD R4, R20, R37, R32 ;  /* 0x0000002514047224 */ /* 0x010fc400078e0220 */
[----:B--2---:R-:W-:Y:S02]  /*1740*/  IMAD R6, R16, R30, R25 ;  /* 0x0000001e10067224 */ /* 0x004fe400078e0219 */
[----:B------:R-:W-:Y:S02]  /*1750*/  IMAD R17, R4, R33, R17 ;  /* 0x0000002104117224 */ /* 0x000fe400078e0211 */
[----:B------:R-:W-:Y:S02]  /*1760*/  IMAD.MOV.U32 R20, RZ, RZ, 0x1 ;  /* 0x00000001ff147424 */ /* 0x000fe400078e00ff */
[----:B------:R-:W-:Y:S01]  /*1770*/  IMAD.MOV.U32 R4, RZ, RZ, R36 ;  /* 0x000000ffff047224 */ /* 0x000fe200078e0024 */
[----:B------:R-:W-:Y:S02]  /*1780*/  SEL R5, R17, R6, !P2 ;  /* 0x0000000611057207 */ /* 0x000fe40005000000 */
[----:B------:R-:W-:-:S07]  /*1790*/  SEL R6, R6, R17, !P2 ;  /* 0x0000001106067207 */ /* 0x000fce0005000000 */
.L_x_13:
[----:B------:R-:W-:Y:S05]  /*17a0*/  @!P3 BRA `(.L_x_16) ;  /* 0x00000000000cb947 */ /* 0x000fea0003800000 */
[----:B------:R-:W-:Y:S01]  /*17b0*/  UCGABAR_WAIT ;  /* 0x0000000000007dc7 */ /* 0x000fe20008000000 */
[----:B------:R-:W-:Y:S01]  /*17c0*/  CCTL.IVALL ;  /* 0x00000000ff00798f */ /* 0x000fe20002000000 */
[----:B------:R-:W-:Y:S05]  /*17d0*/  BRA `(.L_x_17) ;  /* 0x0000000000047947 */ /* 0x000fea0003800000 */
.L_x_16:
[----:B------:R-:W-:Y:S06]  /*17e0*/  BAR.SYNC.DEFER_BLOCKING 0x0 ;  /* 0x0000000000007b1d */ /* 0x000fec0000010000 */
.L_x_17:
[----:B------:R-:W-:Y:S05]  /*17f0*/  @!P4 BRA `(.L_x_18) ;  /* 0x0000006c0054c947 */ /* 0x000fea0003800000 */
[----:B------:R-:W-:-:S13]  /*1800*/  ISETP.GT.U32.AND P0, PT, R38, 0x1, PT ;  /* 0x000000012600780c */ /* 0x000fda0003f04070 */
[----:B------:R-:W-:Y:S05]  /*1810*/  @P0 EXIT ;  /* 0x000000000000094d */ /* 0x000fea0003800000 */
.L_x_19:
[----:B------:R-:W-:-:S08]  /*1820*/  NOP ;  /* 0x0000000000007918 */ /* 0x000fd00000000000 */
[----:B------:R-:W0:Y:S02]  /*1830*/  USETMAXREG.TRY_ALLOC.CTAPOOL UP0, 0xe8 ;  /* 0x000000e8000079c8 */ /* 0x000e240008000600 */
[----:B0-----:R-:W-:-:S13]  /*1840*/  PLOP3.LUT P0, PT, PT, PT, UP0, 0x80, 0x0 ;  /* 0x000000000000781c */ /* 0x001fda0003f0f008 */
[----:B------:R-:W-:Y:S05]  /*1850*/  @!P0 BRA `(.L_x_19) ;  /* 0xfffffffc00f08947 */ /* 0x000fea000383ffff */
[----:B------:R-:W-:-:S13]  /*1860*/  LOP3.LUT P0, RZ, R20, 0xff, RZ, 0xc0, !PT ;  /* 0x000000ff14ff7812 */ /* 0x000fda000780c0ff */
[----:B------:R-:W-:Y:S05]  /*1870*/  @!P0 EXIT ;  /* 0x000000000000894d */ /* 0x000fea0003800000 */
[----:B------:R-:W0:Y:S01]  /*1880*/  S2UR UR6, SR_CgaCtaId ;  /* 0x00000000000679c3 */ /* 0x000e220000008800 */
[CC--:B------:R-:W-:Y:S01]  /*1890*/  LEA.HI R11, R19.reuse, R10.reuse, RZ, 0x2 ;  /* 0x0000000a130b7211 */ /* 0x0c0fe200078f10ff */
[----:B------:R-:W-:Y:S01]  /*18a0*/  UIADD3 UR7, UR11, -0x1, URZ ;  /* 0xffffffff0b077890 */ /* 0x000fe2000fffe03f */
[----:B------:R-:W-:Y:S01]  /*18b0*/  LEA.HI R19, R19, R10, RZ, 0x5 ;  /* 0x0000000a13137211 */ /* 0x000fe200078f28ff */
[----:B------:R-:W-:Y:S01]  /*18c0*/  UMOV UR9, 0x400 ;  /* 0x0000040000097882 */ /* 0x000fe20000000000 */
[--C-:B------:R-:W-:Y:S01]  /*18d0*/  SHF.R.S32.HI R18, RZ, 0x2, R11.reuse ;  /* 0x00000002ff127819 */ /* 0x100fe2000001140b */
[----:B------:R-:W-:Y:S01]  /*18e0*/  UISETP.LT.AND UP0, UPT, UR13, 0x1, UPT ;  /* 0x000000010d00788c */ /* 0x000fe2000bf01270 */
[----:B------:R-:W-:Y:S01]  /*18f0*/  SHF.R.S32.HI R17, RZ, 0x1f, R11 ;  /* 0x0000001fff117819 */ /* 0x000fe2000001140b */
[----:B------:R-:W-:Y:S01]  /*1900*/  USHF.L.U32 UR15, UR13, 0x1, URZ ;  /* 0x000000010d0f7899 */ /* 0x000fe2000800063f */
[----:B------:R-:W-:Y:S01]  /*1910*/  LOP3.LUT R11, R11, 0xfffffffc, RZ, 0xc0, !PT ;  /* 0xfffffffc0b0b7812 */ /* 0x000fe200078ec0ff */
[----:B------:R-:W-:Y:S01]  /*1920*/  USEL UR10, UR13, 0x1, UP0 ;  /* 0x000000010d0a7887 */ /* 0x000fe20008000000 */
[----:B------:R-:W-:Y:S01]  /*1930*/  LEA.HI R17, R17, R18, RZ, 0x3 ;  /* 0x0000001211117211 */ /* 0x000fe200078f18ff */
[----:B------:R-:W-:Y:S01]  /*1940*/  UISETP.NE.AND UP0, UPT, UR7, URZ, UPT ;  /* 0x0000003f0700728c */ /* 0x000fe2000bf05270 */
[----:B------:R-:W-:Y:S01]  /*1950*/  LOP3.LUT R148, R7, 0x1, RZ, 0xfc, !PT ;  /* 0x0000000107947812 */ /* 0x000fe200078efcff */
[----:B------:R-:W-:Y:S01]  /*1960*/  IMAD.IADD R16, R10, 0x1, -R11 ;  /* 0x000000010a107824 */ /* 0x000fe200078e0a0b */
[----:B------:R-:W-:Y:S01]  /*1970*/  LOP3.LUT R17, R17, 0xfffffff8, RZ, 0xc0, !PT ;  /* 0xfffffff811117812 */ /* 0x000fe200078ec0ff */
[----:B------:R-:W-:-:S04]  /*1980*/  UIADD3 UR10, -UR10, UR13, URZ ;  /* 0x0000000d0a0a7290 */ /* 0x000fc8000fffe13f */
[----:B------:R-:W-:Y:S01]  /*1990*/  IMAD.IADD R18, R18, 0x1, -R17 ;  /* 0x0000000112127824 */ /* 0x000fe200078e0a11 */
[----:B------:R-:W-:Y:S01]  /*19a0*/  SHF.R.S32.HI R17, RZ, 0x5, R19 ;  /* 0x00000005ff117819 */ /* 0x000fe20000011413 */
[----:B0-----:R-:W-:-:S03]  /*19b0*/  ULEA UR9, UR6, UR9, 0x18 ;  /* 0x0000000906097291 */ /* 0x001fc6000f8ec03f */
[--C-:B------:R-:W-:Y:S01]  /*19c0*/  SHF.R.S32.HI R19, RZ, 0x1f, R18.reuse ;  /* 0x0000001fff137819 */ /* 0x100fe20000011412 */
[----:B------:R-:W-:Y:S01]  /*19d0*/  USHF.L.U32 UR6, UR7, 0x3, URZ ;  /* 0x0000000307067899 */ /* 0x000fe2000800063f */
[C-C-:B------:R-:W-:Y:S01]  /*19e0*/  IMAD R20, R17.reuse, -0x10, -R18.reuse ;  /* 0xfffffff011147824 */ /* 0x140fe200078e0a12 */
[----:B------:R-:W-:Y:S02]  /*19f0*/  USEL UR7, URZ, 0x1, UP0 ;  /* 0x000000013f077887 */ /* 0x000fe40008000000 */
[----:B------:R-:W-:Y:S01]  /*1a00*/  ULOP3.LUT UR6, UR6, 0x8, URZ, 0xc0, !UPT ;  /* 0x0000000806067892 */ /* 0x000fe2000f8ec03f */
[----:B------:R-:W-:Y:S01]  /*1a10*/  IMAD.WIDE R10, R17, 0x10, R18 ;  /* 0x00000010110a7825 */ /* 0x000fe200078e0212 */
[----:B------:R-:W-:Y:S02]  /*1a20*/  UIADD3 UR22, UR9, 0x260, URZ ;  /* 0x0000026009167890 */ /* 0x000fe4000fffe03f */
[----:B------:R-:W-:Y:S01]  /*1a30*/  ULOP3.LUT UR23, UR6, 0x8, URZ, 0x3c, !UPT ;  /* 0x0000000806177892 */ /* 0x000fe2000f8e3c3f */
[----:B------:R-:W-:Y:S01]  /*1a40*/  IMAD.U32 R150, RZ, RZ, UR7 ;  /* 0x00000007ff967e24 */ /* 0x000fe2000f8e00ff */
[----:B------:R-:W-:-:S02]  /*1a50*/  ULOP3.LUT UR12, UR6, 0x18, URZ, 0x3c, !UPT ;  /* 0x00000018060c7892 */ /* 0x000fc4000f8e3c3f */
[----:B------:R-:W-:Y:S01]  /*1a60*/  ULEA UR11, UR11, UR22, 0x3 ;  /* 0x000000160b0b7291 */ /* 0x000fe2000f8e183f */
[----:B------:R-:W-:Y:S02]  /*1a70*/  ULDC UR6, c[0x0][0x284] ;  /* 0x0000a10000067ab9 */ /* 0x000fe40000000800 */
[----:B------:R-:W-:-:S09]  /*1a80*/  VIADD R17, R20, UR6 ;  /* 0x0000000614117c36 */ /* 0x000fd20008000000 */
.L_x_176:
[----:B------:R-:W-:Y:S01]  /*1a90*/  SHF.L.U32 R18, R150, 0x1f, RZ ;  /* 0x0000001f96127819 */ /* 0x000fe200000006ff */
[----:B------:R-:W0:Y:S01]  /*1aa0*/  LDC R19, c[0x0][0x28c] ;  /* 0x0000a300ff137b82 */ /* 0x000e220000000800 */
[----:B------:R-:W-:Y:S01]  /*1ab0*/  UMOV UR6, URZ ;  /* 0x0000003f00067c82 */ /* 0x000fe20008000000 */
[----:B------:R-:W-:Y:S01]  /*1ac0*/  UMOV UR14, UR5 ;  /* 0x00000005000e7c82 */ /* 0x000fe20008000000 */
[----:B-1----:R-:W1:Y:S01]  /*1ad0*/  SYNCS.PHASECHK.TRANS64.TRYWAIT P0, [UR11+-0x8], R18 ;  /* 0xfffff812ff0075a7 */ /* 0x002e62000800014b */
[----:B0-----:R-:W-:Y:S01]  /*1ae0*/  ISETP.GE.AND P1, PT, R19, 0x1, PT ;  /* 0x000000011300780c */ /* 0x001fe20003f26270 */
[----:B-1-34-:R-:W-:-:S12]  /*1af0*/  @!P0 BRA `(.L_x_20) ;  /* 0x0000008c007c8947 */ /* 0x01afd80003800000 */
.L_x_231:
[----:B------:R-:W-:Y:S01]  /*1b00*/  UMOV UR7, URZ ;  /* 0x0000003f00077c82 */ /* 0x000fe20008000000 */
[----:B------:R-:W-:Y:S01]  /*1b10*/  UMOV UR8, URZ ;  /* 0x0000003f00087c82 */ /* 0x000fe20008000000 */
[----:B------:R-:W-:Y:S02]  /*1b20*/  CS2R R88, SRZ ;  /* 0x0000000000587805 */ /* 0x000fe4000001ff00 */
[----:B------:R-:W-:Y:S02]  /*1b30*/  CS2R R22, SRZ ;  /* 0x0000000000167805 */ /* 0x000fe4000001ff00 */
[----:B------:R-:W-:Y:S02]  /*1b40*/  CS2R R90, SRZ ;  /* 0x00000000005a7805 */ /* 0x000fe4000001ff00 */
[----:B------:R-:W-:Y:S02]  /*1b50*/  CS2R R92, SRZ ;  /* 0x00000000005c7805 */ /* 0x000fe4000001ff00 */
[----:B------:R-:W-:-:S02]  /*1b60*/  CS2R R94, SRZ ;  /* 0x00000000005e7805 */ /* 0x000fc4000001ff00 */
[----:B------:R-:W-:Y:S02]  /*1b70*/  CS2R R96, SRZ ;  /* 0x0000000000607805 */ /* 0x000fe4000001ff00 */
        /* <DEDUP_REMOVED lines=24> */
[----:B------:R-:W-:Y:S01]  /*1d00*/  CS2R R146, SRZ ;  /* 0x0000000000927805 */ /* 0x000fe2000001ff00 */
[----:B------:R-:W-:Y:S01]  /*1d10*/  IMAD.MOV.U32 R149, RZ, RZ, RZ ;  /* 0x000000ffff957224 */ /* 0x000fe200078e00ff */
[----:B------:R-:W-:Y:S01]  /*1d20*/  CS2R R24, SRZ ;  /* 0x0000000000187805 */ /* 0x000fe2000001ff00 */
[----:B------:R-:W-:Y:S01]  /*1d30*/  IMAD.MOV.U32 R151, RZ, RZ, RZ ;  /* 0x000000ffff977224 */ /* 0x000fe200078e00ff */
[----:B------:R-:W-:Y:S01]  /*1d40*/  CS2R R26, SRZ ;  /* 0x00000000001a7805 */ /* 0x000fe2000001ff00 */
[----:B------:R-:W-:Y:S01]  /*1d50*/  IMAD.U32 R152, RZ, RZ, UR4 ;  /* 0x00000004ff987e24 */ /* 0x000fe2000f8e00ff */
        /* <DEDUP_REMOVED lines=29> */
[----:B------:R-:W-:Y:S01]  /*1f30*/  CS2R R86, SRZ ;  /* 0x0000000000567805 */ /* 0x000fe2000001ff00 */
[----:B------:R-:W-:Y:S06]  /*1f40*/  @!P1 BRA `(.L_x_21) ;  /* 0x0000000800289947 */ /* 0x000fec0003800000 */
[----:B------:R-:W-:-:S13]  /*1f50*/  ISETP.NE.AND P1, PT, R148, 0x3, PT ;  /* 0x000000039400780c */ /* 0x000fda0003f25270 */
[----:B------:R-:W-:Y:S05]  /*1f60*/  @!P1 BRA `(.L_x_22) ;  /* 0x0000000000049947 */ /* 0x000fea0003800000 */
[----:B------:R-:W-:Y:S01]  /*1f70*/  BPT.TRAP 0x1 ;  /* 0x000000040000795c */ /* 0x000fe20000300000 */
.L_x_22:
[----:B------:R-:W-:Y:S01]  /*1f80*/  ULEA UR6, UR5, UR9, 0x3 ;  /* 0x0000000905067291 */ /* 0x000fe2000f8e183f */
[----:B0-----:R-:W-:-:S05]  /*1f90*/  IMAD.U32 R18, RZ, RZ, UR4 ;  /* 0x00000004ff127e24 */ /* 0x001fca000f8e00ff */
[----:B------:R-:W-:-:S04]  /*1fa0*/  SHF.L.U32 R18, R18, 0x1f, RZ ;  /* 0x0000001f12127819 */ /* 0x000fc800000006ff */
[----:B------:R0:W1:Y:S01]  /*1fb0*/  SYNCS.PHASECHK.TRANS64.TRYWAIT P0, [UR6], R18 ;  /* 0x00000012ff0075a7 */ /* 0x0000620008000146 */
[----:B------:R-:W-:Y:S05]  /*1fc0*/  @!P1 BRA `(.L_x_23) ;  /* 0x0000000000049947 */ /* 0x000fea0003800000 */
[----:B------:R-:W-:Y:S01]  /*1fd0*/  BPT.TRAP 0x1 ;  /* 0x000000040000795c */ /* 0x000fe20000300000 */
.L_x_23:
[----:B-1----:R-:W-:Y:S05]  /*1fe0*/  @P0 BRA `(.L_x_24) ;  /* 0x0000000000080947 */ /* 0x002fea0003800000 */
[----:B------:R-:W1:Y:S02]  /*1ff0*/  SYNCS.PHASECHK.TRANS64.TRYWAIT P0, [UR6], R18 ;  /* 0x00000012ff0075a7 */ /* 0x000e640008000146 */
[----:B-1----:R-:W-:Y:S05]  /*2000*/  @!P0 BRA `(.L_x_25) ;  /* 0x0000008800508947 */ /* 0x002fea0003800000 */
.L_x_24:
[----:B------:R-:W-:Y:S01]  /*2010*/  UIADD3 UR7, UR9, 0x12b80, URZ ;  /* 0x00012b8009077890 */ /* 0x000fe2000fffe03f */
[----:B------:R-:W-:Y:S01]  /*2020*/  WARPGROUP.ARRIVE ;  /* 0x00000000000079c5 */ /* 0x000fe20000000000 */
[----:B------:R-:W-:Y:S01]  /*2030*/  UIADD3 UR6, UR9, 0x380, URZ ;  /* 0x0000038009067890 */ /* 0x000fe2000fffe03f */
[----:B------:R-:W-:Y:S01]  /*2040*/  CS2R R88, SRZ ;  /* 0x0000000000587805 */ /* 0x000fe2000001ff00 */
[----:B------:R-:W-:Y:S01]  /*2050*/  USHF.R.U32.HI UR7, URZ, 0x4, UR7 ;  /* 0x000000043f077899 */ /* 0x000fe20008011607 */
[----:B------:R-:W-:Y:S01]  /*2060*/  CS2R R22, SRZ ;  /* 0x0000000000167805 */ /* 0x000fe2000001ff00 */
[----:B------:R-:W-:Y:S01]  /*2070*/  USHF.R.U32.HI UR6, URZ, 0x4, UR6 ;  /* 0x000000043f067899 */ /* 0x000fe20008011606 */
[----:B------:R-:W-:Y:S01]  /*2080*/  CS2R R90, SRZ ;  /* 0x00000000005a7805 */ /* 0x000fe2000001ff00 */
[----:B------:R-:W-:Y:S01]  /*2090*/  ULOP3.LUT UR7, UR7, 0x3fff, URZ, 0xc0, !UPT ;  /* 0x00003fff07077892 */ /* 0x000fe2000f8ec03f */
[----:B------:R-:W-:Y:S01]  /*20a0*/  CS2R R92, SRZ ;  /* 0x00000000005c7805 */ /* 0x000fe2000001ff00 */
[----:B------:R-:W-:Y:S01]  /*20b0*/  ULOP3.LUT UR6, UR6, 0x3fff, URZ, 0xc0, !UPT ;  /* 0x00003fff06067892 */ /* 0x000fe2000f8ec03f */
[----:B------:R-:W-:Y:S01]  /*20c0*/  CS2R R94, SRZ ;  /* 0x00000000005e7805 */ /* 0x000fe2000001ff00 */
[----:B------:R-:W-:Y:S01]  /*20d0*/  ULOP3.LUT UR7, UR7, 0x10000, URZ, 0xfc, !UPT ;  /* 0x0001000007077892 */ /* 0x000fe2000f8efc3f */
[----:B------:R-:W-:Y:S01]  /*20e0*/  CS2R R96, SRZ ;  /* 0x0000000000607805 */ /* 0x000fe2000001ff00 */
[----:B------:R-:W-:Y:S01]  /*20f0*/  ULOP3.LUT UR6, UR6, 0x10000, URZ, 0xfc, !UPT ;  /* 0x0001000006067892 */ /* 0x000fe2000f8efc3f */
[----:B------:R-:W-:Y:S01]  /*2100*/  CS2R R98, SRZ ;  /* 0x0000000000627805 */ /* 0x000fe2000001ff00 */
[----:B------:R-:W-:Y:S01]  /*2110*/  ULEA UR18, UR5, UR7, 0x8 ;  /* 0x0000000705127291 */ /* 0x000fe2000f8e403f */
[----:B------:R-:W-:Y:S01]  /*2120*/  CS2R R102, SRZ ;  /* 0x0000000000667805 */ /* 0x000fe2000001ff00 */
[----:B------:R-:W-:Y:S01]  /*2130*/  ULEA UR16, UR5, UR6, 0x7 ;  /* 0x0000000605107291 */ /* 0x000fe2000f8e383f */
[----:B------:R-:W-:Y:S01]  /*2140*/  CS2R R100, SRZ ;  /* 0x0000000000647805 */ /* 0x000fe2000001ff00 */
[----:B------:R-:W-:Y:S01]  /*2150*/  ULDC UR7, c[0x0][0x50c] ;  /* 0x0001430000077ab9 */ /* 0x000fe20000000800 */
[----:B------:R-:W-:Y:S01]  /*2160*/  UMOV UR17, 0xc0000010 ;  /* 0xc000001000117882 */ /* 0x000fe20000000000 */
[----:B------:R-:W-:Y:S01]  /*2170*/  UISETP.NE.AND UP0, UPT, UR7, 0x1, UPT ;  /* 0x000000010700788c */ /* 0x000fe2000bf05270 */
[----:B------:R-:W-:Y:S01]  /*2180*/  CS2R R104, SRZ ;  /* 0x0000000000687805 */ /* 0x000fe2000001ff00 */
[----:B------:R-:W-:Y:S01]  /*2190*/  UMOV UR19, 0xc0000010 ;  /* 0xc000001000137882 */ /* 0x000fe20000000000 */
[----:B------:R-:W-:Y:S01]  /*21a0*/  UMOV UR6, 0x1 ;  /* 0x0000000100067882 */ /* 0x000fe20000000000 */
[----:B------:R-:W-:Y:S01]  /*21b0*/  USEL UR7, URZ, 0x1, UP0 ;  /* 0x000000013f077887 */ /* 0x000fe20008000000 */
[----:B------:R-:W-:Y:S01]  /*21c0*/  QGMMA.64x128x32.F32.E5M2.E5M2 R24, gdesc[UR16], RZ, !UPT, gsb0 ;  /* 0x01e00000101879f3 */ /* 0x000fe2000c0038ff */
[----:B------:R-:W-:-:S02]  /*21d0*/  CS2R R106, SRZ ;  /* 0x00000000006a7805 */ /* 0x000fc4000001ff00 */
[----:B------:R-:W-:Y:S02]  /*21e0*/  CS2R R108, SRZ ;  /* 0x00000000006c7805 */ /* 0x000fe4000001ff00 */
[----:B------:R-:W-:Y:S02]  /*21f0*/  CS2R R110, SRZ ;  /* 0x00000000006e7805 */ /* 0x000fe4000001ff00 */
[----:B------:R-:W-:Y:S02]  /*2200*/  CS2R R112, SRZ ;  /* 0x0000000000707805 */ /* 0x000fe4000001ff00 */
[----:B------:R-:W-:Y:S02]  /*2210*/  ISETP.NE.AND P0, PT, RZ, UR7, PT ;  /* 0x00000007ff007c0c */ /* 0x000fe4000bf05270 */
        /* <DEDUP_REMOVED lines=16> */
[----:B------:R-:W-:Y:S01]  /*2320*/  CS2R R146, SRZ ;  /* 0x0000000000927805 */ /* 0x000fe2000001ff00 */
[----:B------:R-:W-:Y:S02]  /*2330*/  IMAD.MOV.U32 R149, RZ, RZ, RZ ;  /* 0x000000ffff957224 */ /* 0x000fe400078e00ff */
[----:B------:R-:W-:Y:S01]  /*2340*/  IMAD.MOV.U32 R151, RZ, RZ, RZ ;  /* 0x000000ffff977224 */ /* 0x000fe200078e00ff */
[----:B------:R-:W-:Y:S06]  /*2350*/  @!P0 BRA `(.L_x_26) ;  /* 0x0000000400088947 */ /* 0x000fec0003800000 */
[----:B------:R-:W-:Y:S02]  /*2360*/  WARPGROUP.DEPBAR.LE gsb0, 0x0 ;  /* 0x00008000000079c5 */ /* 0x000fe40000010000 */
[----:B------:R-:W-:-:S01]  /*2370*/  FADD R151, RZ, R24 ;  /* 0x00000018ff977221 */ /* 0x000fc20000000000 */
[----:B------:R-:W-:Y:S01]  /*2380*/  FADD R146, RZ, R25 ;  /* 0x00000019ff927221 */ /* 0x000fe20000000000 */
        /* <DEDUP_REMOVED lines=62> */
[----:B------:R-:W-:-:S06]  /*2770*/  UMOV UR6, URZ ;  /* 0x0000003f00067c82 */ /* 0x000fcc0008000000 */
.L_x_26:
[----:B------:R-:W-:-:S04]  /*2780*/  UIADD3 UR14, UR5, 0x1, URZ ;  /* 0x00000001050e7890 */ /* 0x000fc8000fffe03f */
[----:B------:R-:W-:-:S04]  /*2790*/  UISETP.NE.AND UP0, UPT, UR14, 0x25, UPT ;  /* 0x000000250e00788c */ /* 0x000fc8000bf05270 */
[----:B------:R-:W-:Y:S02]  /*27a0*/  USEL UR8, URZ, 0x1, UP0 ;  /* 0x000000013f087887 */ /* 0x000fe40008000000 */
[----:B------:R-:W-:Y:S02]  /*27b0*/  USEL UR14, UR14, URZ, UP0 ;  /* 0x0000003f0e0e7287 */ /* 0x000fe40008000000 */
[----:B------:R-:W-:-:S06]  /*27c0*/  ULOP3.LUT UR8, UR4, UR8, URZ, 0x3c, !UPT ;  /* 0x0000000804087292 */ /* 0x000fcc000f8e3c3f */
[----:B------:R-:W-:Y:S01]  /*27d0*/  IMAD.U32 R152, RZ, RZ, UR8 ;  /* 0x00000008ff987e24 */ /* 0x000fe2000f8e00ff */
[----:B------:R-:W-:-:S06]  /*27e0*/  UMOV UR8, 0x1 ;  /* 0x0000000100087882 */ /* 0x000fcc0000000000 */
.L_x_21:
[----:B------:R-:W-:-:S06]  /*27f0*/  UISETP.GE.AND UP0, UPT, UR10, 0x1, UPT ;  /* 0x000000010a00788c */ /* 0x000fcc000bf06270 */
[----:B------:R-:W-:-:S13]  /*2800*/  PLOP3.LUT P0, PT, PT, PT, UP0, 0x80, 0x0 ;  /* 0x000000000000781c */ /* 0x000fda0003f0f008 */
[----:B------:R-:W-:Y:S05]  /*2810*/  @!P0 BRA `(.L_x_27) ;  /* 0x0000000400f48947 */ /* 0x000fea0003800000 */
[----:B01----:R-:W-:Y:S01]  /*2820*/  IMAD.U32 R18, RZ, RZ, UR10 ;  /* 0x0000000aff127e24 */ /* 0x003fe2000f8e00ff */
[----:B------:R-:W-:Y:S01]  /*2830*/  ULDC UR24, c[0x0][0x50c] ;  /* 0x0001430000187ab9 */ /* 0x000fe20000000800 */
[----:B------:R-:W-:-:S07]  /*2840*/  IMAD.U32 R19, RZ, RZ, UR5 ;  /* 0x00000005ff137e24 */ /* 0x000fce000f8e00ff */
.L_x_35:
[----:B------:R-:W-:-:S13]  /*2850*/  ISETP.NE.AND P1, PT, R148, 0x3, PT ;  /* 0x000000039400780c */ /* 0x000fda0003f25270 */
[----:B------:R-:W-:Y:S05]  /*2860*/  @!P1 BRA `(.L_x_28) ;  /* 0x0000000000049947 */ /* 0x000fea0003800000 */
[----:B------:R-:W-:Y:S01]  /*2870*/  BPT.TRAP 0x1 ;  /* 0x000000040000795c */ /* 0x000fe20000300000 */
.L_x_28:
[----:B------:R-:W-:Y:S01]  /*2880*/  ULEA UR16, UR14, UR9, 0x3 ;  /* 0x000000090e107291 */ /* 0x000fe2000f8e183f */
[----:B------:R-:W-:-:S08]  /*2890*/  SHF.L.U32 R20, R152, 0x1f, RZ ;  /* 0x0000001f98147819 */ /* 0x000fd000000006ff */
[----:B------:R0:W1:Y:S01]  /*28a0*/  SYNCS.PHASECHK.TRANS64.TRYWAIT P0, [UR16], R20 ;  /* 0x00000014ff0075a7 */ /* 0x0000620008000150 */
[----:B------:R-:W-:Y:S05]  /*28b0*/  @!P1 BRA `(.L_x_29) ;  /* 0x0000000000049947 */ /* 0x000fea0003800000 */
[----:B------:R-:W-:Y:S01]  /*28c0*/  BPT.TRAP 0x1 ;  /* 0x000000040000795c */ /* 0x000fe20000300000 */
.L_x_29:
[----:B-1----:R-:W-:Y:S05]  /*28d0*/  @P0 BRA `(.L_x_30) ;  /* 0x0000000000080947 */ /* 0x002fea0003800000 */
[----:B------:R-:W1:Y:S02]  /*28e0*/  SYNCS.PHASECHK.TRANS64.TRYWAIT P0, [UR16], R20 ;  /* 0x00000014ff0075a7 */ /* 0x000e640008000150 */
[----:B-1----:R-:W-:Y:S05]  /*28f0*/  @!P0 BRA `(.L_x_31) ;  /* 0x00000080002c8947 */ /* 0x002fea0003800000 */
.L_x_30:
[----:B------:R-:W-:Y:S01]  /*2900*/  UIADD3 UR16, UR9, 0x380, URZ ;  /* 0x0000038009107890 */ /* 0x000fe2000fffe03f */
[----:B------:R-:W-:Y:S01]  /*2910*/  WARPGROUP.ARRIVE ;  /* 0x00000000000079c5 */ /* 0x000fe20000000000 */
[----:B------:R-:W-:Y:S02]  /*2920*/  UIADD3 UR17, UR9, 0x12b80, URZ ;  /* 0x00012b8009117890 */ /* 0x000fe4000fffe03f */
[----:B------:R-:W-:Y:S02]  /*2930*/  USHF.R.U32.HI UR16, URZ, 0x4, UR16 ;  /* 0x000000043f107899 */ /* 0x000fe40008011610 */
[----:B------:R-:W-:Y:S02]  /*2940*/  USHF.R.U32.HI UR17, URZ, 0x4, UR17 ;  /* 0x000000043f117899 */ /* 0x000fe40008011611 */
[----:B------:R-:W-:Y:S02]  /*2950*/  UISETP.NE.AND UP0, UPT, UR7, URZ, UPT ;  /* 0x0000003f0700728c */ /* 0x000fe4000bf05270 */
[----:B------:R-:W-:-:S02]  /*2960*/  ULOP3.LUT UR16, UR16, 0x3fff, URZ, 0xc0, !UPT ;  /* 0x00003fff10107892 */ /* 0x000fc4000f8ec03f */
[----:B------:R-:W-:Y:S02]  /*2970*/  ULOP3.LUT UR17, UR17, 0x3fff, URZ, 0xc0, !UPT ;  /* 0x00003fff11117892 */ /* 0x000fe4000f8ec03f */
[----:B------:R-:W-:Y:S02]  /*2980*/  USEL UR8, UR8, URZ, !UP0 ;  /* 0x0000003f08087287 */ /* 0x000fe4000c000000 */
[----:B------:R-:W-:Y:S02]  /*2990*/  ULOP3.LUT UR16, UR16, 0x10000, URZ, 0xfc, !UPT ;  /* 0x0001000010107892 */ /* 0x000fe4000f8efc3f */
[----:B------:R-:W-:Y:S02]  /*29a0*/  ULOP3.LUT UR17, UR17, 0x10000, URZ, 0xfc, !UPT ;  /* 0x0001000011117892 */ /* 0x000fe4000f8efc3f */
[----:B------:R-:W-:Y:S02]  /*29b0*/  UISETP.NE.U32.AND UP0, UPT, UR8, URZ, UPT ;  /* 0x0000003f0800728c */ /* 0x000fe4000bf05070 */
[----:B------:R-:W-:-:S02]  /*29c0*/  ULEA UR16, UR14, UR16, 0x7 ;  /* 0x000000100e107291 */ /* 0x000fc4000f8e383f */
[----:B------:R-:W-:Y:S01]  /*29d0*/  ULEA UR18, UR14, UR17, 0x8 ;  /* 0x000000110e127291 */ /* 0x000fe2000f8e403f */
[----:B------:R-:W-:Y:S02]  /*29e0*/  UMOV UR19, 0xc0000010 ;  /* 0xc000001000137882 */ /* 0x000fe40000000000 */
[----:B------:R-:W-:Y:S01]  /*29f0*/  UMOV UR17, 0xc0000010 ;  /* 0xc000001000117882 */ /* 0x000fe20000000000 */
[----:B------:R-:W-:-:S05]  /*2a00*/  UIADD3 UR6, UR6, 0x1, URZ ;  /* 0x0000000106067890 */ /* 0x000fca000fffe03f */
[----:B------:R-:W-:Y:S01]  /*2a10*/  QGMMA.64x128x32.F32.E5M2.E5M2 R24, gdesc[UR16], R24, UP0, gsb0 ;  /* 0x01e00000101879f3 */ /* 0x000fe2000b803818 */
[----:B------:R-:W-:-:S04]  /*2a20*/  UISETP.NE.AND UP0, UPT, UR6, UR24, UPT ;  /* 0x000000180600728c */ /* 0x000fc8000bf05270 */
[----:B------:R-:W-:-:S06]  /*2a30*/  USEL UR7, URZ, 0x1, UP0 ;  /* 0x000000013f077887 */ /* 0x000fcc0008000000 */
[----:B------:R-:W-:Y:S01]  /*2a40*/  ISETP.NE.AND P0, PT, RZ, UR7, PT ;  /* 0x00000007ff007c0c */ /* 0x000fe2000bf05270 */
[----:B------:R-:W-:-:S12]  /*2a50*/  WARPGROUP.DEPBAR.LE gsb0, 0x1 ;  /* 0x00008000000079c5 */ /* 0x000fd80000010100 */
[----:B------:R-:W-:Y:S05]  /*2a60*/  @!P0 BRA `(.L_x_32) ;  /* 0x0000000400088947 */ /* 0x000fea0003800000 */
[----:B------:R-:W-:Y:S02]  /*2a70*/  WARPGROUP.DEPBAR.LE gsb0, 0x0 ;  /* 0x00008000000079c5 */ /* 0x000fe40000010000 */
[----:B------:R-:W-:-:S01]  /*2a80*/  FADD R151, R24, R151 ;  /* 0x0000009718977221 */ /* 0x000fc20000000000 */
[----:B------:R-:W-:Y:S01]  /*2a90*/  FADD R146, R25, R146 ;  /* 0x0000009219927221 */ /* 0x000fe20000000000 */
        /* <DEDUP_REMOVED lines=62> */
[----:B------:R-:W-:-:S06]  /*2e80*/  UMOV UR6, URZ ;  /* 0x0000003f00067c82 */ /* 0x000fcc0008000000 */
.L_x_32:
[----:B------:R-:W-:Y:S05]  /*2e90*/  @!P1 BRA `(.L_x_33) ;  /* 0x0000000000049947 */ /* 0x000fea0003800000 */
[----:B------:R-:W-:Y:S01]  /*2ea0*/  BPT.TRAP 0x1 ;  /* 0x000000040000795c */ /* 0x000fe20000300000 */
.L_x_33:
[----:B------:R-:W-:-:S13]  /*2eb0*/  ISETP.NE.AND P0, PT, R13, RZ, PT ;  /* 0x000000ff0d00720c */ /* 0x000fda0003f05270 */
[----:B01----:R-:W-:-:S05]  /*2ec0*/  @P0 LEA R20, R19, UR9, 0x3 ;  /* 0x0000000913140c11 */ /* 0x003fca000f8e18ff */
[----:B------:R-:W-:-:S05]  /*2ed0*/  @P0 VIADD R21, R20, 0x128 ;  /* 0x0000012814150836 */ /* 0x000fca0000000000 */
[----:B------:R-:W-:-:S04]  /*2ee0*/  @P0 PRMT R21, R12, 0x654, R21 ;  /* 0x000006540c150816 */ /* 0x000fc80000000015 */
[----:B------:R0:W-:Y:S01]  /*2ef0*/  @P0 SYNCS.ARRIVE.TRANS64.RED.A1T0 RZ, [R21+URZ], RZ ;  /* 0x000000ff15ff09a7 */ /* 0x0001e2000810043f */
[----:B------:R-:W-:-:S13]  /*2f00*/  ISETP.GT.U32.AND P0, PT, R7, 0x1, PT ;  /* 0x000000010700780c */ /* 0x000fda0003f04070 */
[----:B0-----:R-:W-:Y:S05]  /*2f10*/  @P0 BRA `(.L_x_34) ;  /* 0x0000000000040947 */ /* 0x001fea0003800000 */
[----:B------:R-:W-:Y:S01]  /*2f20*/  BPT.TRAP 0x1 ;  /* 0x000000040000795c */ /* 0x000fe20000300000 */
.L_x_34:
[----:B------:R-:W-:Y:S01]  /*2f30*/  UIADD3 UR14, UR14, 0x1, URZ ;  /* 0x000000010e0e7890 */ /* 0x000fe2000fffe03f */
[C---:B------:R-:W-:Y:S01]  /*2f40*/  ISETP.GT.AND P1, PT, R18.reuse, 0x1, PT ;  /* 0x000000011200780c */ /* 0x040fe20003f24270 */
[----:B------:R-:W-:Y:S02]  /*2f50*/  VIADD R19, R19, 0x1 ;  /* 0x0000000113137836 */ /* 0x000fe40000000000 */
[----:B------:R-:W-:Y:S01]  /*2f60*/  UISETP.NE.AND UP0, UPT, UR14, 0x25, UPT ;  /* 0x000000250e00788c */ /* 0x000fe2000bf05270 */
[----:B------:R-:W-:Y:S02]  /*2f70*/  VIADD R18, R18, 0xffffffff ;  /* 0xffffffff12127836 */ /* 0x000fe40000000000 */
[C---:B------:R-:W-:Y:S01]  /*2f80*/  ISETP.NE.AND P0, PT, R19.reuse, 0x25, PT ;  /* 0x000000251300780c */ /* 0x040fe20003f05270 */
[----:B------:R-:W-:Y:S02]  /*2f90*/  USEL UR8, URZ, 0x1, UP0 ;  /* 0x000000013f087887 */ /* 0x000fe40008000000 */
[----:B------:R-:W-:Y:S01]  /*2fa0*/  USEL UR14, UR14, URZ, UP0 ;  /* 0x0000003f0e0e7287 */ /* 0x000fe20008000000 */
[----:B------:R-:W-:-:S03]  /*2fb0*/  SEL R19, R19, RZ, P0 ;  /* 0x000000ff13137207 */ /* 0x000fc60000000000 */
[----:B------:R-:W-:Y:S01]  /*2fc0*/  LOP3.LUT R152, R152, UR8, RZ, 0x3c, !PT ;  /* 0x0000000898987c12 */ /* 0x000fe2000f8e3cff */
[----:B------:R-:W-:Y:S01]  /*2fd0*/  UMOV UR8, 0x1 ;  /* 0x0000000100087882 */ /* 0x000fe20000000000 */
[----:B------:R-:W-:Y:S06]  /*2fe0*/  @P1 BRA `(.L_x_35) ;  /* 0xfffffff800181947 */ /* 0x000fec000383ffff */
.L_x_27:
[----:B------:R-:W-:Y:S01]  /*2ff0*/  UISETP.NE.AND UP0, UPT, UR6, URZ, UPT ;  /* 0x0000003f0600728c */ /* 0x000fe2000bf05270 */
[----:B01----:R-:W0:Y:S01]  /*3000*/  LDC R18, c[0x0][0x28c] ;  /* 0x0000a300ff127b82 */ /* 0x003e220000000800 */
[----:B------:R-:W-:Y:S02]  /*3010*/  IMAD.U32 R19, RZ, RZ, UR23 ;  /* 0x00000017ff137e24 */ /* 0x000fe4000f8e00ff */
[----:B------:R-:W-:-:S06]  /*3020*/  USEL UR6, URZ, 0x1, !UP0 ;  /* 0x000000013f067887 */ /* 0x000fcc000c000000 */
[----:B------:R-:W-:-:S13]  /*3030*/  ISETP.NE.AND P0, PT, RZ, UR6, PT ;  /* 0x00000006ff007c0c */ /* 0x000fda000bf05270 */
[----:B------:R-:W-:Y:S05]  /*3040*/  @!P0 BRA `(.L_x_36) ;  /* 0x0000000400048947 */ /* 0x000fea0003800000 */
[----:B------:R-:W-:Y:S02]  /*3050*/  WARPGROUP.DEPBAR.LE gsb0, 0x0 ;  /* 0x00008000000079c5 */ /* 0x000fe40000010000 */
[----:B------:R-:W-:Y:S01]  /*3060*/  FADD R151, R24, R151 ;  /* 0x0000009718977221 */ /* 0x000fe20000000000 */
        /* <DEDUP_REMOVED lines=62> */
[----:B------:R-:W-:-:S07]  /*3450*/  FADD R88, R88, R87 ;  /* 0x0000005758587221 */ /* 0x000fce0000000000 */
.L_x_36:
[----:B0-----:R-:W-:Y:S01]  /*3460*/  ISETP.GE.AND P0, PT, R18, 0x1, PT ;  /* 0x000000011200780c */ /* 0x001fe20003f06270 */
[----:B------:R0:W-:Y:S01]  /*3470*/  SYNCS.ARRIVE.TRANS64.A1T0 RZ, [R19+UR22], RZ ;  /* 0x000000ff13ff79a7 */ /* 0x0001e20008100016 */
[----:B------:R-:W-:-:S11]  /*3480*/  WARPGROUP.DEPBAR.LE gsb0, 0x0 ;  /* 0x00008000000079c5 */ /* 0x000fd60000010000 */
[----:B------:R-:W-:Y:S05]  /*3490*/  @!P0 BRA `(.L_x_37) ;  /* 0x0000000000548947 */ /* 0x000fea0003800000 */
[----:B------:R-:W-:-:S13]  /*34a0*/  ISETP.NE.AND P0, PT, R148, 0x3, PT ;  /* 0x000000039400780c */ /* 0x000fda0003f05270 */
[----:B------:R-:W-:Y:S05]  /*34b0*/  @!P0 BRA `(.L_x_38) ;  /* 0x0000000000048947 */ /* 0x000fea0003800000 */
[----:B------:R-:W-:Y:S01]  /*34c0*/  BPT.TRAP 0x1 ;  /* 0x000000040000795c */ /* 0x000fe20000300000 */
.L_x_38:
[----:B------:R-:W-:Y:S01]  /*34d0*/  ISETP.NE.AND P0, PT, R13, RZ, PT ;  /* 0x000000ff0d00720c */ /* 0x000fe20003f05270 */
[----:B------:R-:W-:Y:S01]  /*34e0*/  BSSY B0, `(.L_x_39) ;  /* 0x000000e000007945 */ /* 0x000fe20003800000 */
[----:B------:R-:W-:-:S11]  /*34f0*/  ISETP.GT.U32.AND P1, PT, R7, 0x1, PT ;  /* 0x000000010700780c */ /* 0x000fd60003f24070 */
[----:B------:R-:W-:Y:S05]  /*3500*/  @!P0 BRA `(.L_x_40) ;  /* 0x00000000002c8947 */ /* 0x000fea0003800000 */
[----:B------:R-:W-:-:S04]  /*3510*/  UIADD3 UR8, UR10, UR5, URZ ;  /* 0x000000050a087290 */ /* 0x000fc8000fffe03f */
[----:B------:R-:W-:-:S04]  /*3520*/  UIMAD.WIDE.U32 UR6, UR8, -0x45306eb3, URZ ;  /* 0xbacf914d080678a5 */ /* 0x000fc8000f8e003f */
[----:B------:R-:W-:-:S04]  /*3530*/  UIADD3 UR6, UR8, -UR7, URZ ;  /* 0x8000000708067290 */ /* 0x000fc8000fffe03f */
[----:B------:R-:W-:-:S04]  /*3540*/  ULEA.HI UR6, UR6, UR7, URZ, 0x1f ;  /* 0x0000000706067291 */ /* 0x000fc8000f8ff83f */
[----:B------:R-:W-:-:S04]  /*3550*/  USHF.R.U32.HI UR6, URZ, 0x5, UR6 ;  /* 0x000000053f067899 */ /* 0x000fc80008011606 */
[----:B------:R-:W-:-:S04]  /*3560*/  UIMAD UR6, UR6, -0x25, UR8 ;  /* 0xffffffdb060678a4 */ /* 0x000fc8000f8e0208 */
[----:B------:R-:W-:-:S04]  /*3570*/  ULEA UR6, UR6, UR9, 0x3 ;  /* 0x0000000906067291 */ /* 0x000fc8000f8e183f */
[----:B------:R-:W-:-:S06]  /*3580*/  UIADD3 UR6, UR6, 0x128, URZ ;  /* 0x0000012806067890 */ /* 0x000fcc000fffe03f */
[----:B0-----:R-:W-:-:S05]  /*3590*/  IMAD.U32 R19, RZ, RZ, UR6 ;  /* 0x00000006ff137e24 */ /* 0x001fca000f8e00ff */
[----:B------:R-:W-:-:S04]  /*35a0*/  PRMT R18, R12, 0x654, R19 ;  /* 0x000006540c127816 */ /* 0x000fc80000000013 */
[----:B------:R1:W-:Y:S03]  /*35b0*/  SYNCS.ARRIVE.TRANS64.RED.A1T0 RZ, [R18+URZ], RZ ;  /* 0x000000ff12ff79a7 */ /* 0x0003e6000810043f */
.L_x_40:
[----:B------:R-:W-:Y:S05]  /*35c0*/  BSYNC B0 ;  /* 0x0000000000007941 */ /* 0x000fea0003800000 */
.L_x_39:
[----:B------:R-:W-:Y:S05]  /*35d0*/  @P1 BRA `(.L_x_37) ;  /* 0x0000000000041947 */ /* 0x000fea0003800000 */
[----:B------:R-:W-:Y:S01]  /*35e0*/  BPT.TRAP 0x1 ;  /* 0x000000040000795c */ /* 0x000fe20000300000 */
.L_x_37:
[----:B-1----:R-:W-:Y:S01]  /*35f0*/  SHF.L.U32 R18, R150, 0x1f, RZ ;  /* 0x0000001f96127819 */ /* 0x002fe200000006ff */
[----:B------:R-:W-:Y:S01]  /*3600*/  UIADD3 UR8, UR15, UR5, URZ ;  /* 0x000000050f087290 */ /* 0x000fe2000fffe03f */
[----:B------:R-:W1:Y:S01]  /*3610*/  LDC R29, c[0x0][0x288] ;  /* 0x0000a200ff1d7b82 */ /* 0x000e620000000800 */
[----:B------:R-:W-:Y:S01]  /*3620*/  UISETP.GE.U32.AND UP1, UPT, UR15, 0x25, UPT ;  /* 0x000000250f00788c */ /* 0x000fe2000bf26070 */
[----:B------:R-:W-:Y:S01]  /*3630*/  IMAD.SHL.U32 R26, R16, 0x2, RZ ;  /* 0x00000002101a7824 */ /* 0x000fe200078e00ff */
[----:B------:R-:W-:Y:S02]  /*3640*/  UISETP.GT.U32.AND UP0, UPT, UR8, 0x24, UPT ;  /* 0x000000240800788c */ /* 0x000fe4000bf04070 */
[----:B------:R-:W-:Y:S02]  /*3650*/  UIMAD.WIDE.U32 UR6, UR8, -0x45306eb3, URZ ;  /* 0xbacf914d080678a5 */ /* 0x000fe4000f8e003f */
[----:B------:R-:W-:Y:S01]  /*3660*/  UISETP.LT.U32.AND UP0, UPT, UR15, 0x25, UP0 ;  /* 0x000000250f00788c */ /* 0x000fe20008701070 */
[----:B------:R-:W4:Y:S01]  /*3670*/  SYNCS.PHASECHK.TRANS64.TRYWAIT P0, [UR11+0x8], R18 ;  /* 0x00000812ff0075a7 */ /* 0x000f22000800014b */
[----:B------:R-:W-:Y:S01]  /*3680*/  UIADD3 UR5, UR8, -UR7, URZ ;  /* 0x8000000708057290 */ /* 0x000fe2000fffe03f */
[----:B------:R-:W-:Y:S01]  /*3690*/  SHF.R.S32.HI R27, RZ, 0x1f, R26 ;  /* 0x0000001fff1b7819 */ /* 0x000fe2000001141a */
[----:B------:R-:W-:-:S02]  /*36a0*/  USEL UR6, URZ, 0x1, !UP0 ;  /* 0x000000013f067887 */ /* 0x000fc4000c000000 */
[----:B------:R-:W-:Y:S02]  /*36b0*/  ULEA.HI UR5, UR5, UR7, URZ, 0x1f ;  /* 0x0000000705057291 */ /* 0x000fe4000f8ff83f */
[----:B------:R-:W-:Y:S02]  /*36c0*/  ULOP3.LUT UR4, UR4, UR6, URZ, 0x3c, !UPT ;  /* 0x0000000604047292 */ /* 0x000fe4000f8e3c3f */
[----:B------:R-:W-:-:S04]  /*36d0*/  USHF.R.U32.HI UR5, URZ, 0x5, UR5 ;  /* 0x000000053f057899 */ /* 0x000fc80008011605 */
[----:B------:R-:W-:Y:S02]  /*36e0*/  @UP1 ULOP3.LUT UR4, UR4, 0x1, UR5, 0x78, !UPT ;  /* 0x0000000104041892 */ /* 0x000fe4000f8e7805 */
[----:B------:R-:W-:Y:S01]  /*36f0*/  UIMAD UR5, UR5, -0x25, UR8 ;  /* 0xffffffdb050578a4 */ /* 0x000fe2000f8e0208 */
[----:B-1--4-:R-:W-:Y:S11]  /*3700*/  @!P0 BRA `(.L_x_41) ;  /* 0x0000007000c08947 */ /* 0x012ff60003800000 */
.L_x_232:
[----:B------:R-:W-:Y:S01]  /*3710*/  IMAD.SHL.U32 R28, R6, 0x40, RZ ;  /* 0x00000040061c7824 */ /* 0x000fe200078e00ff */
[----:B------:R-:W-:Y:S01]  /*3720*/  ULDC UR8, c[0x0][0x284] ;  /* 0x0000a10000087ab9 */ /* 0x000fe20000000800 */
[----:B------:R-:W-:Y:S01]  /*3730*/  IMAD.SHL.U32 R33, R5, 0x80, RZ ;  /* 0x0000008005217824 */ /* 0x000fe200078e00ff */
[----:B------:R-:W-:Y:S01]  /*3740*/  SHF.R.S32.HI R34, RZ, 0x1f, R4 ;  /* 0x0000001fff227819 */ /* 0x000fe20000011404 */
[----:B------:R-:W-:Y:S01]  /*3750*/  ULDC.64 UR6, c[0x0][0x5d0] ;  /* 0x0001740000067ab9 */ /* 0x000fe20000000a00 */
[----:B------:R-:W-:Y:S01]  /*3760*/  ISETP.GE.AND P0, PT, R28, UR8, PT ;  /* 0x000000081c007c0c */ /* 0x000fe2000bf06270 */
[----:B0-----:R-:W-:Y:S01]  /*3770*/  IMAD.WIDE.U32 R18, R4, UR6, R26 ;  /* 0x0000000604127c25 */ /* 0x001fe2000f8e001a */
[----:B------:R-:W-:Y:S02]  /*3780*/  SHF.R.S32.HI R32, RZ, 0x1f, R33 ;  /* 0x0000001fff207819 */ /* 0x000fe40000011421 */
[C---:B------:R-:W-:Y:S01]  /*3790*/  ISETP.GE.OR P0, PT, R33.reuse, R29, P0 ;  /* 0x0000001d2100720c */ /* 0x040fe20000706670 */
[----:B------:R-:W-:Y:S01]  /*37a0*/  IMAD R5, R34, UR6, RZ ;  /* 0x0000000622057c24 */ /* 0x000fe2000f8e02ff */
[----:B------:R-:W-:-:S03]  /*37b0*/  IADD3 R18, P1, R33, R18, RZ ;  /* 0x0000001221127210 */ /* 0x000fc60007f3e0ff */
[----:B------:R-:W-:-:S05]  /*37c0*/  IMAD R5, R4, UR7, R5 ;  /* 0x0000000704057c24 */ /* 0x000fca000f8e0205 */
[----:B------:R-:W-:-:S03]  /*37d0*/  IADD3.X R19, R32, R19, R5, P1, !PT ;  /* 0x0000001320137210 */ /* 0x000fc60000ffe405 */
[----:B------:R-:W-:Y:S05]  /*37e0*/  @P0 BRA `(.L_x_42) ;  /* 0x0000004400b80947 */ /* 0x000fea0003800000 */
[----:B------:R-:W0:Y:S01]  /*37f0*/  LDC.64 R30, c[0x0][0x5c8] ;  /* 0x00017200ff1e7b82 */ /* 0x000e220000000a00 */
[----:B------:R-:W-:Y:S01]  /*3800*/  IMAD.WIDE R24, R6, 0x40, R10 ;  /* 0x0000004006187825 */ /* 0x000fe200078e020a */
[----:B------:R-:W-:Y:S01]  /*3810*/  ULDC.64 UR6, c[0x0][0x5c0] ;  /* 0x0001700000067ab9 */ /* 0x000fe20000000a00 */
[----:B------:R-:W-:Y:S02]  /*3820*/  BSSY B0, `(.L_x_42) ;  /* 0x000046a000007945 */ /* 0x000fe40003800000 */
[----:B------:R-:W-:-:S04]  /*3830*/  IMAD R6, R16, -0x2, R29 ;  /* 0xfffffffe10067824 */ /* 0x000fc800078e021d */
[----:B------:R-:W-:Y:S02]  /*3840*/  IMAD.IADD R6, R6, 0x1, -R33 ;  /* 0x0000000106067824 */ /* 0x000fe400078e0a21 */
[-C--:B0-----:R-:W-:Y:S02]  /*3850*/  IMAD R5, R25, R30.reuse, RZ ;  /* 0x0000001e19057224 */ /* 0x081fe400078e02ff */
[----:B------:R-:W-:-:S04]  /*3860*/  IMAD.WIDE.U32 R18, R24, R30, R18 ;  /* 0x0000001e18127225 */ /* 0x000fc800078e0012 */
[----:B------:R-:W-:Y:S01]  /*3870*/  IMAD R21, R24, R31, R5 ;  /* 0x0000001f18157224 */ /* 0x000fe200078e0205 */
[----:B------:R-:W-:Y:S02]  /*3880*/  LEA R5, P0, R30, R18, 0x3 ;  /* 0x000000121e057211 */ /* 0x000fe400078018ff */
[----:B------:R-:W-:Y:S01]  /*3890*/  IADD3 R20, P1, R18, UR6, RZ ;  /* 0x0000000612147c10 */ /* 0x000fe2000ff3e0ff */
[----:B------:R-:W-:Y:S01]  /*38a0*/  IMAD.IADD R21, R19, 0x1, R21 ;  /* 0x0000000113157824 */ /* 0x000fe200078e0215 */
[----:B------:R-:W-:-:S04]  /*38b0*/  IADD3 R18, P3, R5, UR6, RZ ;  /* 0x0000000605127c10 */ /* 0x000fc8000ff7e0ff */
[----:B------:R-:W-:Y:S01]  /*38c0*/  LEA.HI.X R5, R30, R21, R31, 0x3, P0 ;  /* 0x000000151e057211 */ /* 0x000fe200000f1c1f */
[----:B------:R-:W-:Y:S01]  /*38d0*/  IMAD.IADD R30, R17, 0x1, -R28 ;  /* 0x00000001111e7824 */ /* 0x000fe200078e0a1c */
[----:B---3-5:R-:W-:Y:S02]  /*38e0*/  FSETP.NEU.AND P0, PT, R15, RZ, PT ;  /* 0x000000ff0f00720b */ /* 0x028fe40003f0d000 */
[----:B------:R-:W-:Y:S02]  /*38f0*/  IADD3.X R21, R21, UR7, RZ, P1, !PT ;  /* 0x0000000715157c10 */ /* 0x000fe40008ffe4ff */
[----:B------:R-:W-:-:S09]  /*3900*/  IADD3.X R19, R5, UR7, RZ, P3, !PT ;  /* 0x0000000705137c10 */ /* 0x000fd20009ffe4ff */
[----:B------:R-:W-:Y:S05]  /*3910*/  @!P0 BRA `(.L_x_43) ;  /* 0x0000003400608947 */ /* 0x000fea0003800000 */
[----:B------:R-:W-:Y:S01]  /*3920*/  ULDC.64 UR6, c[0x0][0x5b8] ;  /* 0x00016e0000067ab9 */ /* 0x000fe20000000a00 */
[----:B------:R-:W-:Y:S01]  /*3930*/  ULDC.64 UR16, c[0x0][0x5a8] ;  /* 0x00016a0000107ab9 */ /* 0x000fe20000000a00 */
[----:B------:R-:W-:Y:S01]  /*3940*/  IMAD.WIDE.U32 R26, R4, UR6, R26 ;  /* 0x00000006041a7c25 */ /* 0x000fe2000f8e001a */
[----:B------:R-:W-:Y:S01]  /*3950*/  BSSY B1, `(.L_x_44) ;  /* 0x0000010000017945 */ /* 0x000fe20003800000 */
[----:B------:R-:W-:Y:S02]  /*3960*/  PRMT R28, RZ, 0x7610, R28 ;  /* 0x00007610ff1c7816 */ /* 0x000fe4000000001c */
[----:B------:R-:W-:Y:S01]  /*3970*/  IMAD R5, R34, UR6, RZ ;  /* 0x0000000622057c24 */ /* 0x000fe2000f8e02ff */
[----:B------:R-:W-:-:S03]  /*3980*/  IADD3 R26, P0, R33, R26, RZ ;  /* 0x0000001a211a7210 */ /* 0x000fc60007f1e0ff */
[----:B------:R-:W-:Y:S01]  /*3990*/  IMAD R5, R4, UR7, R5 ;  /* 0x0000000704057c24 */ /* 0x000fe2000f8e0205 */
[----:B------:R-:W-:Y:S02]  /*39a0*/  ULDC.64 UR6, c[0x0][0x5b0] ;  /* 0x00016c0000067ab9 */ /* 0x000fe40000000a00 */
[----:B------:R-:W-:Y:S02]  /*39b0*/  IMAD R29, R25, UR6, RZ ;  /* 0x00000006191d7c24 */ /* 0x000fe4000f8e02ff */
[----:B------:R-:W-:Y:S02]  /*39c0*/  IADD3.X R27, R32, R27, R5, P0, !PT ;  /* 0x0000001b201b7210 */ /* 0x000fe400007fe405 */
[----:B------:R-:W-:Y:S01]  /*39d0*/  ISETP.GE.AND P0, PT, R30, 0x1, PT ;  /* 0x000000011e00780c */ /* 0x000fe20003f06270 */
[C---:B------:R-:W-:Y:S02]  /*39e0*/  IMAD R29, R24.reuse, UR7, R29 ;  /* 0x00000007181d7c24 */ /* 0x040fe4000f8e021d */
[----:B------:R-:W-:Y:S01]  /*39f0*/  IMAD.WIDE.U32 R4, R24, UR6, R26 ;  /* 0x0000000618047c25 */ /* 0x000fe2000f8e001a */
[----:B------:R-:W-:-:S02]  /*3a00*/  ISETP.LT.OR P4, PT, R6, 0x1, !P0 ;  /* 0x000000010600780c */ /* 0x000fc40004781670 */
[----:B------:R-:W-:-:S04]  /*3a10*/  IADD3 R4, P1, R4, UR16, RZ ;  /* 0x0000001004047c10 */ /* 0x000fc8000ff3e0ff */
[----:B------:R-:W-:-:S07]  /*3a20*/  IADD3.X R5, R5, UR17, R29, P1, !PT ;  /* 0x0000001105057c10 */ /* 0x000fce0008ffe41d */
[----:B------:R-:W-:Y:S05]  /*3a30*/  @P4 BRA `(.L_x_45) ;  /* 0x0000000000044947 */ /* 0x000fea0003800000 */
[----:B------:R0:W5:Y:S02]  /*3a40*/  LDG.E.U8 R28, desc[UR20][R4.64] ;  /* 0x00000014041c7981 */ /* 0x000164000c1e1100 */
.L_x_45:
[----:B------:R-:W-:Y:S05]  /*3a50*/  BSYNC B1 ;  /* 0x0000000000017941 */ /* 0x000fea0003800000 */
.L_x_44:
[----:B-----5:R-:W-:Y:S01]  /*3a60*/  LOP3.LUT R28, R28, 0xff, RZ, 0xc0, !PT ;  /* 0x000000ff1c1c7812 */ /* 0x020fe200078ec0ff */
[----:B------:R-:W-:Y:S01]  /*3a70*/  BSSY B1, `(.L_x_46) ;  /* 0x000000b000017945 */ /* 0x000fe20003800000 */
[----:B------:R-:W-:Y:S02]  /*3a80*/  ISETP.LT.OR P3, PT, R6, 0x2, !P0 ;  /* 0x000000020600780c */ /* 0x000fe40004761670 */
[----:B------:R-:W-:-:S05]  /*3a90*/  F2FP.F16.E5M2.UNPACK_B R28, R28 ;  /* 0x0000001cff1c723e */ /* 0x000fca00020004ff */
[----:B------:R-:W-:-:S05]  /*3aa0*/  HADD2.F32 R28, -RZ, R28.H0_H0 ;  /* 0x2000001cff1c7230 */ /* 0x000fca0000004100 */
[----:B------:R-:W-:-:S04]  /*3ab0*/  FMUL R28, R28, R15 ;  /* 0x0000000f1c1c7220 */ /* 0x000fc80000400000 */
[----:B--2---:R-:W-:-:S05]  /*3ac0*/  FFMA R28, R151, R14, R28 ;  /* 0x0000000e971c7223 */ /* 0x004fca000000001c */
[----:B------:R-:W-:Y:S02]  /*3ad0*/  F2FP.SATFINITE.E5M2.F32.PACK_AB_MERGE_C R29, RZ, R28, RZ ;  /* 0x0000001cff1d723e */ /* 0x000fe400048060ff */
[----:B------:R-:W-:-:S03]  /*3ae0*/  PRMT R28, RZ, 0x7610, R28 ;  /* 0x00007610ff1c7816 */ /* 0x000fc6000000001c */
[----:B------:R1:W-:Y:S01]  /*3af0*/  @!P4 STG.E.U8 desc[UR20][R20.64], R29 ;  /* 0x0000001d1400c986 */ /* 0x0003e2000c101114 */
[----:B------:R-:W-:Y:S05]  /*3b00*/  @P3 BRA `(.L_x_47) ;  /* 0x0000000000043947 */ /* 0x000fea0003800000 */
[----:B------:R2:W5:Y:S02]  /*3b10*/  LDG.E.U8 R28, desc[UR20][R4.64+0x1] ;  /* 0x00000114041c7981 */ /* 0x000564000c1e1100 */
.L_x_47:
[----:B------:R-:W-:Y:S05]  /*3b20*/  BSYNC B1 ;  /* 0x0000000000017941 */ /* 0x000fea0003800000 */
.L_x_46:
[----:B-----5:R-:W-:Y:S01]  /*3b30*/  LOP3.LUT R28, R28, 0xff, RZ, 0xc0, !PT ;  /* 0x000000ff1c1c7812 */ /* 0x020fe200078ec0ff */
[----:B------:R-:W-:Y:S01]  /*3b40*/  BSSY B1, `(.L_x_48) ;  /* 0x0000013000017945 */ /* 0x000fe20003800000 */
[----:B-1----:R-:W-:Y:S02]  /*3b50*/  IADD3 R29, P1, R24, 0x8, RZ ;  /* 0x00000008181d7810 */ /* 0x002fe40007f3e0ff */
[----:B------:R-:W-:-:S03]  /*3b60*/  F2FP.F16.E5M2.UNPACK_B R28, R28 ;  /* 0x0000001cff1c723e */ /* 0x000fc600020004ff */
[----:B------:R-:W-:Y:S01]  /*3b70*/  IMAD.X R24, RZ, RZ, R25, P1 ;  /* 0x000000ffff187224 */ /* 0x000fe200008e0619 */
[----:B------:R-:W-:Y:S01]  /*3b80*/  ISETP.GE.AND P1, PT, R30, 0x9, PT ;  /* 0x000000091e00780c */ /* 0x000fe20003f26270 */
[----:B------:R-:W-:Y:S02]  /*3b90*/  HADD2.F32 R28, -RZ, R28.H0_H0 ;  /* 0x2000001cff1c7230 */ /* 0x000fe40000004100 */
[----:B------:R-:W-:Y:S01]  /*3ba0*/  IMAD R24, R24, UR6, RZ ;  /* 0x0000000618187c24 */ /* 0x000fe2000f8e02ff */
[----:B------:R-:W-:Y:S01]  /*3bb0*/  ISETP.LT.OR P5, PT, R6, 0x1, !P1 ;  /* 0x000000010600780c */ /* 0x000fe20004fa1670 */
[----:B------:R-:W-:-:S04]  /*3bc0*/  IMAD.WIDE.U32 R26, R29, UR6, R26 ;  /* 0x000000061d1a7c25 */ /* 0x000fc8000f8e001a */
[----:B------:R-:W-:Y:S01]  /*3bd0*/  FMUL R25, R28, R15 ;  /* 0x0000000f1c197220 */ /* 0x000fe20000400000 */
[----:B------:R-:W-:-:S03]  /*3be0*/  IMAD R29, R29, UR7, R24 ;  /* 0x000000071d1d7c24 */ /* 0x000fc6000f8e0218 */
[----:B------:R-:W-:Y:S01]  /*3bf0*/  FFMA R25, R146, R14, R25 ;  /* 0x0000000e92197223 */ /* 0x000fe20000000019 */
[----:B------:R-:W-:Y:S02]  /*3c00*/  IADD3 R24, P4, R26, UR16, RZ ;  /* 0x000000101a187c10 */ /* 0x000fe4000ff9e0ff */
[----:B------:R-:W-:Y:S02]  /*3c10*/  PRMT R26, RZ, 0x7610, R26 ;  /* 0x00007610ff1a7816 */ /* 0x000fe4000000001a */
[----:B------:R-:W-:Y:S02]  /*3c20*/  F2FP.SATFINITE.E5M2.F32.PACK_AB_MERGE_C R31, RZ, R25, RZ ;  /* 0x00000019ff1f723e */ /* 0x000fe400048060ff */
[----:B------:R-:W-:-:S03]  /*3c30*/  IADD3.X R25, R27, UR17, R29, P4, !PT ;  /* 0x000000111b197c10 */ /* 0x000fc6000a7fe41d */
[----:B------:R1:W-:Y:S01]  /*3c40*/  @!P3 STG.E.U8 desc[UR20][R20.64+0x1], R31 ;  /* 0x0000011f1400b986 */ /* 0x0003e2000c101114 */
[----:B------:R-:W-:Y:S05]  /*3c50*/  @P5 BRA `(.L_x_49) ;  /* 0x0000000000045947 */ /* 0x000fea0003800000 */
[----:B------:R3:W5:Y:S02]  /*3c60*/  LDG.E.U8 R26, desc[UR20][R24.64] ;  /* 0x00000014181a7981 */ /* 0x000764000c1e1100 */
.L_x_49:
[----:B------:R-:W-:Y:S05]  /*3c70*/  BSYNC B1 ;  /* 0x0000000000017941 */ /* 0x000fea0003800000 */
.L_x_48:
[----:B-----5:R-:W-:Y:S01]  /*3c80*/  LOP3.LUT R26, R26, 0xff, RZ, 0xc0, !PT ;  /* 0x000000ff1a1a7812 */ /* 0x020fe200078ec0ff */
[----:B------:R-:W-:Y:S01]  /*3c90*/  BSSY B1, `(.L_x_50) ;  /* 0x000000b000017945 */ /* 0x000fe20003800000 */
[----:B------:R-:W-:Y:S02]  /*3ca0*/  ISETP.LT.OR P3, PT, R6, 0x2, !P1 ;  /* 0x000000020600780c */ /* 0x000fe40004f61670 */
[----:B------:R-:W-:-:S05]  /*3cb0*/  F2FP.F16.E5M2.UNPACK_B R26, R26 ;  /* 0x0000001aff1a723e */ /* 0x000fca00020004ff */
[----:B------:R-:W-:-:S05]  /*3cc0*/  HADD2.F32 R26, -RZ, R26.H0_H0 ;  /* 0x2000001aff1a7230 */ /* 0x000fca0000004100 */
[----:B------:R-:W-:-:S04]  /*3cd0*/  FMUL R26, R26, R15 ;  /* 0x0000000f1a1a7220 */ /* 0x000fc80000400000 */
[----:B------:R-:W-:-:S05]  /*3ce0*/  FFMA R26, R149, R14, R26 ;  /* 0x0000000e951a7223 */ /* 0x000fca000000001a */
[----:B------:R-:W-:Y:S02]  /*3cf0*/  F2FP.SATFINITE.E5M2.F32.PACK_AB_MERGE_C R27, RZ, R26, RZ ;  /* 0x0000001aff1b723e */ /* 0x000fe400048060ff */
[----:B------:R-:W-:-:S03]  /*3d00*/  PRMT R26, RZ, 0x7610, R26 ;  /* 0x00007610ff1a7816 */ /* 0x000fc6000000001a */
[----:B------:R4:W-:Y:S01]  /*3d10*/  @!P5 STG.E.U8 desc[UR20][R18.64], R27 ;  /* 0x0000001b1200d986 */ /* 0x0009e2000c101114 */
[----:B------:R-:W-:Y:S05]  /*3d20*/  @P3 BRA `(.L_x_51) ;  /* 0x0000000000043947 */ /* 0x000fea0003800000 */
[----:B------:R0:W5:Y:S02]  /*3d30*/  LDG.E.U8 R26, desc[UR20][R24.64+0x1] ;  /* 0x00000114181a7981 */ /* 0x000164000c1e1100 */
.L_x_51:
[----:B------:R-:W-:Y:S05]  /*3d40*/  BSYNC B1 ;  /* 0x0000000000017941 */ /* 0x000fea0003800000 */
.L_x_50:
[----:B-----5:R-:W-:Y:S01]  /*3d50*/  LOP3.LUT R26, R26, 0xff, RZ, 0xc0, !PT ;  /* 0x000000ff1a1a7812 */ /* 0x020fe200078ec0ff */
[----:B------:R-:W-:Y:S01]  /*3d60*/  BSSY B1, `(.L_x_52) ;  /* 0x000000b000017945 */ /* 0x000fe20003800000 */
[----:B------:R-:W-:Y:S02]  /*3d70*/  ISETP.LT.OR P4, PT, R6, 0x9, !P0 ;  /* 0x000000090600780c */ /* 0x000fe40004781670 */
[----:B------:R-:W-:-:S05]  /*3d80*/  F2FP.F16.E5M2.UNPACK_B R26, R26 ;  /* 0x0000001aff1a723e */ /* 0x000fca00020004ff */
[----:B------:R-:W-:-:S05]  /*3d90*/  HADD2.F32 R26, -RZ, R26.H0_H0 ;  /* 0x2000001aff1a7230 */ /* 0x000fca0000004100 */
[----:B----4-:R-:W-:Y:S01]  /*3da0*/  FMUL R27, R26, R15 ;  /* 0x0000000f1a1b7220 */ /* 0x010fe20000400000 */
[----:B------:R-:W-:-:S03]  /*3db0*/  PRMT R26, RZ, 0x7610, R26 ;  /* 0x00007610ff1a7816 */ /* 0x000fc6000000001a */
[----:B------:R-:W-:-:S05]  /*3dc0*/  FFMA R27, R144, R14, R27 ;  /* 0x0000000e901b7223 */ /* 0x000fca000000001b */
[----:B------:R-:W-:-:S05]  /*3dd0*/  F2FP.SATFINITE.E5M2.F32.PACK_AB_MERGE_C R27, RZ, R27, RZ ;  /* 0x0000001bff1b723e */ /* 0x000fca00048060ff */
[----:B------:R4:W-:Y:S01]  /*3de0*/  @!P3 STG.E.U8 desc[UR20][R18.64+0x1], R27 ;  /* 0x0000011b1200b986 */ /* 0x0009e2000c101114 */
[----:B------:R-:W-:Y:S05]  /*3df0*/  @P4 BRA `(.L_x_53) ;  /* 0x0000000000044947 */ /* 0x000fea0003800000 */
[----:B------:R0:W5:Y:S02]  /*3e00*/  LDG.E.U8 R26, desc[UR20][R4.64+0x8] ;  /* 0x00000814041a7981 */ /* 0x000164000c1e1100 */
.L_x_53:
[----:B------:R-:W-:Y:S05]  /*3e10*/  BSYNC B1 ;  /* 0x0000000000017941 */ /* 0x000fea0003800000 */
.L_x_52:
[----:B-----5:R-:W-:Y:S01]  /*3e20*/  LOP3.LUT R26, R26, 0xff, RZ, 0xc0, !PT ;  /* 0x000000ff1a1a7812 */ /* 0x020fe200078ec0ff */
[----:B------:R-:W-:Y:S01]  /*3e30*/  BSSY B1, `(.L_x_54) ;  /* 0x000000b000017945 */ /* 0x000fe20003800000 */
[----:B------:R-:W-:Y:S02]  /*3e40*/  ISETP.LT.OR P3, PT, R6, 0xa, !P0 ;  /* 0x0000000a0600780c */ /* 0x000fe40004761670 */
[----:B------:R-:W-:-:S05]  /*3e50*/  F2FP.F16.E5M2.UNPACK_B R26, R26 ;  /* 0x0000001aff1a723e */ /* 0x000fca00020004ff */
[----:B------:R-:W-:-:S05]  /*3e60*/  HADD2.F32 R26, -RZ, R26.H0_H0 ;  /* 0x2000001aff1a7230 */ /* 0x000fca0000004100 */
[----:B------:R-:W-:-:S04]  /*3e70*/  FMUL R26, R26, R15 ;  /* 0x0000000f1a1a7220 */ /* 0x000fc80000400000 */
[----:B------:R-:W-:-:S05]  /*3e80*/  FFMA R26, R147, R14, R26 ;  /* 0x0000000e931a7223 */ /* 0x000fca000000001a */
[----:B----4-:R-:W-:Y:S02]  /*3e90*/  F2FP.SATFINITE.E5M2.F32.PACK_AB_MERGE_C R27, RZ, R26, RZ ;  /* 0x0000001aff1b723e */ /* 0x010fe400048060ff */
[----:B------:R-:W-:-:S03]  /*3ea0*/  PRMT R26, RZ, 0x7610, R26 ;  /* 0x00007610ff1a7816 */ /* 0x000fc6000000001a */
[----:B------:R4:W-:Y:S01]  /*3eb0*/  @!P4 STG.E.U8 desc[UR20][R20.64+0x8], R27 ;  /* 0x0000081b1400c986 */ /* 0x0009e2000c101114 */
[----:B------:R-:W-:Y:S05]  /*3ec0*/  @P3 BRA `(.L_x_55) ;  /* 0x0000000000043947 */ /* 0x000fea0003800000 */
[----:B------:R0:W5:Y:S02]  /*3ed0*/  LDG.E.U8 R26, desc[UR20][R4.64+0x9] ;  /* 0x00000914041a7981 */ /* 0x000164000c1e1100 */
.L_x_55:
[----:B------:R-:W-:Y:S05]  /*3ee0*/  BSYNC B1 ;  /* 0x0000000000017941 */ /* 0x000fea0003800000 */
.L_x_54:
        /* <DEDUP_REMOVED lines=12> */
.L_x_57:
[----:B------:R-:W-:Y:S05]  /*3fb0*/  BSYNC B1 ;  /* 0x0000000000017941 */ /* 0x000fea0003800000 */
.L_x_56:
        /* <DEDUP_REMOVED lines=12> */
.L_x_59:
[----:B------:R-:W-:Y:S05]  /*4080*/  BSYNC B1 ;  /* 0x0000000000017941 */ /* 0x000fea0003800000 */
.L_x_58:
        /* <DEDUP_REMOVED lines=12> */
.L_x_61:
[----:B------:R-:W-:Y:S05]  /*4150*/  BSYNC B1 ;  /* 0x0000000000017941 */ /* 0x000fea0003800000 */
.L_x_60:
        /* <DEDUP_REMOVED lines=12> */
.L_x_63:
[----:B------:R-:W-:Y:S05]  /*4220*/  BSYNC B1 ;  /* 0x0000000000017941 */ /* 0x000fea0003800000 */
.L_x_62:
        /* <DEDUP_REMOVED lines=12> */
.L_x_65:
[----:B------:R-:W-:Y:S05]  /*42f0*/  BSYNC B1 ;  /* 0x0000000000017941 */ /* 0x000fea0003800000 */
.L_x_64:
        /* <DEDUP_REMOVED lines=12> */
.L_x_67:
[----:B------:R-:W-:Y:S05]  /*43c0*/  BSYNC B1 ;  /* 0x0000000000017941 */ /* 0x000fea0003800000 */
.L_x_66:
        /* <DEDUP_REMOVED lines=12> */
.L_x_69:
[----:B------:R-:W-:Y:S05]  /*4490*/  BSYNC B1 ;  /* 0x0000000000017941 */ /* 0x000fea0003800000 */
.L_x_68:
        /* <DEDUP_REMOVED lines=12> */
.L_x_71:
[----:B------:R-:W-:Y:S05]  /*4560*/  BSYNC B1 ;  /* 0x0000000000017941 */ /* 0x000fea0003800000 */
.L_x_70:
        /* <DEDUP_REMOVED lines=12> */
.L_x_73:
[----:B------:R-:W-:Y:S05]  /*4630*/  BSYNC B1 ;  /* 0x0000000000017941 */ /* 0x000fea0003800000 */
.L_x_72:
        /* <DEDUP_REMOVED lines=12> */
.L_x_75:
[----:B------:R-:W-:Y:S05]  /*4700*/  BSYNC B1 ;  /* 0x0000000000017941 */ /* 0x000fea0003800000 */
.L_x_74:
        /* <DEDUP_REMOVED lines=12> */
.L_x_77:
[----:B------:R-:W-:Y:S05]  /*47d0*/  BSYNC B1 ;  /* 0x0000000000017941 */ /* 0x000fea0003800000 */
.L_x_76:
        /* <DEDUP_REMOVED lines=12> */
.L_x_79:
[----:B------:R-:W-:Y:S05]  /*48a0*/  BSYNC B1 ;  /* 0x0000000000017941 */ /* 0x000fea0003800000 */
.L_x_78:
        /* <DEDUP_REMOVED lines=12> */
.L_x_81:
[----:B------:R-:W-:Y:S05]  /*4970*/  BSYNC B1 ;  /* 0x0000000000017941 */ /* 0x000fea0003800000 */
.L_x_80:
        /* <DEDUP_REMOVED lines=12> */
.L_x_83:
[----:B------:R-:W-:Y:S05]  /*4a40*/  BSYNC B1 ;  /* 0x0000000000017941 */ /* 0x000fea0003800000 */
.L_x_82:
        /* <DEDUP_REMOVED lines=12> */
.L_x_85:
[----:B------:R-:W-:Y:S05]  /*4b10*/  BSYNC B1 ;  /* 0x0000000000017941 */ /* 0x000fea0003800000 */
.L_x_84:
        /* <DEDUP_REMOVED lines=12> */
.L_x_87:
[----:B------:R-:W-:Y:S05]  /*4be0*/  BSYNC B1 ;  /* 0x0000000000017941 */ /* 0x000fea0003800000 */
.L_x_86:
        /* <DEDUP_REMOVED lines=12> */
.L_x_89:
[----:B------:R-:W-:Y:S05]  /*4cb0*/  BSYNC B1 ;  /* 0x0000000000017941 */ /* 0x000fea0003800000 */
.L_x_88:
        /* <DEDUP_REMOVED lines=12> */
.L_x_91:
[----:B------:R-:W-:Y:S05]  /*4d80*/  BSYNC B1 ;  /* 0x0000000000017941 */ /* 0x000fea0003800000 */
.L_x_90:
        /* <DEDUP_REMOVED lines=12> */
.L_x_93:
[----:B------:R-:W-:Y:S05]  /*4e50*/  BSYNC B1 ;  /* 0x0000000000017941 */ /* 0x000fea0003800000 */
.L_x_92:
        /* <DEDUP_REMOVED lines=12> */
.L_x_95:
[----:B------:R-:W-:Y:S05]  /*4f20*/  BSYNC B1 ;  /* 0x0000000000017941 */ /* 0x000fea0003800000 */
.L_x_94:
        /* <DEDUP_REMOVED lines=12> */
.L_x_97:
[----:B------:R-:W-:Y:S05]  /*4ff0*/  BSYNC B1 ;  /* 0x0000000000017941 */ /* 0x000fea0003800000 */
.L_x_96:
        /* <DEDUP_REMOVED lines=12> */
.L_x_99:
[----:B------:R-:W-:Y:S05]  /*50c0*/  BSYNC B1 ;  /* 0x0000000000017941 */ /* 0x000fea0003800000 */
.L_x_98:
        /* <DEDUP_REMOVED lines=12> */
.L_x_101:
[----:B------:R-:W-:Y:S05]  /*5190*/  BSYNC B1 ;  /* 0x0000000000017941 */ /* 0x000fea0003800000 */
.L_x_100:
        /* <DEDUP_REMOVED lines=12> */
.L_x_103:
[----:B------:R-:W-:Y:S05]  /*5260*/  BSYNC B1 ;  /* 0x0000000000017941 */ /* 0x000fea0003800000 */
.L_x_102:
        /* <DEDUP_REMOVED lines=12> */
.L_x_105:
[----:B------:R-:W-:Y:S05]  /*5330*/  BSYNC B1 ;  /* 0x0000000000017941 */ /* 0x000fea0003800000 */
.L_x_104:
        /* <DEDUP_REMOVED lines=12> */
.L_x_107:
[----:B------:R-:W-:Y:S05]  /*5400*/  BSYNC B1 ;  /* 0x0000000000017941 */ /* 0x000fea0003800000 */
.L_x_106:
        /* <DEDUP_REMOVED lines=12> */
.L_x_109:
[----:B------:R-:W-:Y:S05]  /*54d0*/  BSYNC B1 ;  /* 0x0000000000017941 */ /* 0x000fea0003800000 */
.L_x_108:
        /* <DEDUP_REMOVED lines=12> */
.L_x_111:
[----:B------:R-:W-:Y:S05]  /*55a0*/  BSYNC B1 ;  /* 0x0000000000017941 */ /* 0x000fea0003800000 */
.L_x_110:
        /* <DEDUP_REMOVED lines=12> */
.L_x_113:
[----:B------:R-:W-:Y:S05]  /*5670*/  BSYNC B1 ;  /* 0x0000000000017941 */ /* 0x000fea0003800000 */
.L_x_112:
        /* <DEDUP_REMOVED lines=12> */
.L_x_115:
[----:B------:R-:W-:Y:S05]  /*5740*/  BSYNC B1 ;  /* 0x0000000000017941 */ /* 0x000fea0003800000 */
.L_x_114:
        /* <DEDUP_REMOVED lines=12> */
.L_x_117:
[----:B------:R-:W-:Y:S05]  /*5810*/  BSYNC B1 ;  /* 0x0000000000017941 */ /* 0x000fea0003800000 */
.L_x_116:
        /* <DEDUP_REMOVED lines=12> */
.L_x_119:
[----:B------:R-:W-:Y:S05]  /*58e0*/  BSYNC B1 ;  /* 0x0000000000017941 */ /* 0x000fea0003800000 */
.L_x_118:
        /* <DEDUP_REMOVED lines=12> */
.L_x_121:
[----:B------:R-:W-:Y:S05]  /*59b0*/  BSYNC B1 ;  /* 0x0000000000017941 */ /* 0x000fea0003800000 */
.L_x_120:
        /* <DEDUP_REMOVED lines=12> */
.L_x_123:
[----:B------:R-:W-:Y:S05]  /*5a80*/  BSYNC B1 ;  /* 0x0000000000017941 */ /* 0x000fea0003800000 */
.L_x_122:
        /* <DEDUP_REMOVED lines=12> */
.L_x_125:
[----:B------:R-:W-:Y:S05]  /*5b50*/  BSYNC B1 ;  /* 0x0000000000017941 */ /* 0x000fea0003800000 */
.L_x_124:
        /* <DEDUP_REMOVED lines=12> */
.L_x_127:
[----:B------:R-:W-:Y:S05]  /*5c20*/  BSYNC B1 ;  /* 0x0000000000017941 */ /* 0x000fea0003800000 */
.L_x_126:
        /* <DEDUP_REMOVED lines=12> */
.L_x_129:
[----:B------:R-:W-:Y:S05]  /*5cf0*/  BSYNC B1 ;  /* 0x0000000000017941 */ /* 0x000fea0003800000 */
.L_x_128:
        /* <DEDUP_REMOVED lines=12> */
.L_x_131:
[----:B------:R-:W-:Y:S05]  /*5dc0*/  BSYNC B1 ;  /* 0x0000000000017941 */ /* 0x000fea0003800000 */
.L_x_130:
        /* <DEDUP_REMOVED lines=12> */
.L_x_133:
[----:B------:R-:W-:Y:S05]  /*5e90*/  BSYNC B1 ;  /* 0x0000000000017941 */ /* 0x000fea0003800000 */
.L_x_132:
        /* <DEDUP_REMOVED lines=12> */
.L_x_135:
[----:B------:R-:W-:Y:S05]  /*5f60*/  BSYNC B1 ;  /* 0x0000000000017941 */ /* 0x000fea0003800000 */
.L_x_134:
        /* <DEDUP_REMOVED lines=12> */
.L_x_137:
[----:B------:R-:W-:Y:S05]  /*6030*/  BSYNC B1 ;  /* 0x0000000000017941 */ /* 0x000fea0003800000 */
.L_x_136:
        /* <DEDUP_REMOVED lines=12> */
.L_x_139:
[----:B------:R-:W-:Y:S05]  /*6100*/  BSYNC B1 ;  /* 0x0000000000017941 */ /* 0x000fea0003800000 */
.L_x_138:
        /* <DEDUP_REMOVED lines=12> */
.L_x_141:
[----:B------:R-:W-:Y:S05]  /*61d0*/  BSYNC B1 ;  /* 0x0000000000017941 */ /* 0x000fea0003800000 */
.L_x_140:
        /* <DEDUP_REMOVED lines=12> */
.L_x_143:
[----:B------:R-:W-:Y:S05]  /*62a0*/  BSYNC B1 ;  /* 0x0000000000017941 */ /* 0x000fea0003800000 */
.L_x_142:
        /* <DEDUP_REMOVED lines=12> */
.L_x_145:
[----:B------:R-:W-:Y:S05]  /*6370*/  BSYNC B1 ;  /* 0x0000000000017941 */ /* 0x000fea0003800000 */
.L_x_144:
        /* <DEDUP_REMOVED lines=12> */
.L_x_147:
[----:B------:R-:W-:Y:S05]  /*6440*/  BSYNC B1 ;  /* 0x0000000000017941 */ /* 0x000fea0003800000 */
.L_x_146:
        /* <DEDUP_REMOVED lines=12> */
.L_x_149:
[----:B------:R-:W-:Y:S05]  /*6510*/  BSYNC B1 ;  /* 0x0000000000017941 */ /* 0x000fea0003800000 */
.L_x_148:
        /* <DEDUP_REMOVED lines=12> */
.L_x_151:
[----:B------:R-:W-:Y:S05]  /*65e0*/  BSYNC B1 ;  /* 0x0000000000017941 */ /* 0x000fea0003800000 */
.L_x_150:
        /* <DEDUP_REMOVED lines=12> */
.L_x_153:
[----:B------:R-:W-:Y:S05]  /*66b0*/  BSYNC B1 ;  /* 0x0000000000017941 */ /* 0x000fea0003800000 */
.L_x_152:
        /* <DEDUP_REMOVED lines=12> */
.L_x_155:
[----:B------:R-:W-:Y:S05]  /*6780*/  BSYNC B1 ;  /* 0x0000000000017941 */ /* 0x000fea0003800000 */
.L_x_154:
        /* <DEDUP_REMOVED lines=12> */
.L_x_157:
[----:B------:R-:W-:Y:S05]  /*6850*/  BSYNC B1 ;  /* 0x0000000000017941 */ /* 0x000fea0003800000 */
.L_x_156:
        /* <DEDUP_REMOVED lines=12> */
.L_x_159:
[----:B------:R-:W-:Y:S05]  /*6920*/  BSYNC B1 ;  /* 0x0000000000017941 */ /* 0x000fea0003800000 */
.L_x_158:
        /* <DEDUP_REMOVED lines=12> */
.L_x_161:
[----:B------:R-:W-:Y:S05]  /*69f0*/  BSYNC B1 ;  /* 0x0000000000017941 */ /* 0x000fea0003800000 */
.L_x_160:
        /* <DEDUP_REMOVED lines=12> */
.L_x_163:
[----:B------:R-:W-:Y:S05]  /*6ac0*/  BSYNC B1 ;  /* 0x0000000000017941 */ /* 0x000fea0003800000 */
.L_x_162:
        /* <DEDUP_REMOVED lines=12> */
.L_x_165:
[----:B------:R-:W-:Y:S05]  /*6b90*/  BSYNC B1 ;  /* 0x0000000000017941 */ /* 0x000fea0003800000 */
.L_x_164:
[----:B-----5:R-:W-:Y:S01]  /*6ba0*/  LOP3.LUT R26, R26, 0xff, RZ, 0xc0, !PT ;  /* 0x000000ff1a1a7812 */ /* 0x020fe200078ec0ff */
[----:B------:R-:W-:Y:S01]  /*6bb0*/  BSSY B1, `(.L_x_166) ;  /* 0x000000b000017945 */ /* 0x000fe20003800000 */
[----:B------:R-:W-:Y:S02]  /*6bc0*/  ISETP.LT.OR P0, PT, R6, 0x7a, !P0 ;  /* 0x0000007a0600780c */ /* 0x000fe40004701670 */
[----:B------:R-:W-:-:S05]  /*6bd0*/  F2FP.F16.E5M2.UNPACK_B R26, R26 ;  /* 0x0000001aff1a723e */ /* 0x000fca00020004ff */
[----:B------:R-:W-:-:S05]  /*6be0*/  HADD2.F32 R26, -RZ, R26.H0_H0 ;  /* 0x2000001aff1a7230 */ /* 0x000fca0000004100 */
[----:B------:R-:W-:-:S04]  /*6bf0*/  FMUL R26, R26, R15 ;  /* 0x0000000f1a1a7220 */ /* 0x000fc80000400000 */
[----:B------:R-:W-:Y:S01]  /*6c00*/  FFMA R26, R23, R14, R26 ;  /* 0x0000000e171a7223 */ /* 0x000fe2000000001a */
[----:B------:R-:W-:-:S04]  /*6c10*/  PRMT R23, RZ, 0x7610, R23 ;  /* 0x00007610ff177816 */ /* 0x000fc80000000017 */
[----:B----4-:R-:W-:-:S05]  /*6c20*/  F2FP.SATFINITE.E5M2.F32.PACK_AB_MERGE_C R27, RZ, R26, RZ ;  /* 0x0000001aff1b723e */ /* 0x010fca00048060ff */
[----:B------:R4:W-:Y:S01]  /*6c30*/  @!P4 STG.E.U8 desc[UR20][R20.64+0x78], R27 ;  /* 0x0000781b1400c986 */ /* 0x0009e2000c101114 */
[----:B------:R-:W-:Y:S05]  /*6c40*/  @P0 BRA `(.L_x_167) ;  /* 0x0000000000040947 */ /* 0x000fea0003800000 */
[----:B------:R0:W5:Y:S02]  /*6c50*/  LDG.E.U8 R23, desc[UR20][R4.64+0x79] ;  /* 0x0000791404177981 */ /* 0x000164000c1e1100 */
.L_x_167:
[----:B------:R-:W-:Y:S05]  /*6c60*/  BSYNC B1 ;  /* 0x0000000000017941 */ /* 0x000fea0003800000 */
.L_x_166:
[----:B-----5:R-:W-:Y:S01]  /*6c70*/  LOP3.LUT R23, R23, 0xff, RZ, 0xc0, !PT ;  /* 0x000000ff17177812 */ /* 0x020fe200078ec0ff */
[----:B------:R-:W-:Y:S01]  /*6c80*/  BSSY B1, `(.L_x_168) ;  /* 0x000000b000017945 */ /* 0x000fe20003800000 */
[----:B------:R-:W-:Y:S02]  /*6c90*/  ISETP.LT.OR P3, PT, R6, 0x79, !P1 ;  /* 0x000000790600780c */ /* 0x000fe40004f61670 */
[----:B------:R-:W-:-:S05]  /*6ca0*/  F2FP.F16.E5M2.UNPACK_B R23, R23 ;  /* 0x00000017ff17723e */ /* 0x000fca00020004ff */
[----:B0-2---:R-:W-:-:S05]  /*6cb0*/  HADD2.F32 R4, -RZ, R23.H0_H0 ;  /* 0x20000017ff047230 */ /* 0x005fca0000004100 */
[----:B------:R-:W-:Y:S01]  /*6cc0*/  FMUL R5, R4, R15 ;  /* 0x0000000f04057220 */ /* 0x000fe20000400000 */
[----:B------:R-:W-:-:S03]  /*6cd0*/  PRMT R4, RZ, 0x7610, R4 ;  /* 0x00007610ff047816 */ /* 0x000fc60000000004 */
[----:B------:R-:W-:-:S05]  /*6ce0*/  FFMA R5, R22, R14, R5 ;  /* 0x0000000e16057223 */ /* 0x000fca0000000005 */
[----:B------:R-:W-:-:S05]  /*6cf0*/  F2FP.SATFINITE.E5M2.F32.PACK_AB_MERGE_C R5, RZ, R5, RZ ;  /* 0x00000005ff05723e */ /* 0x000fca00048060ff */
[----:B------:R0:W-:Y:S01]  /*6d00*/  @!P0 STG.E.U8 desc[UR20][R20.64+0x79], R5 ;  /* 0x0000790514008986 */ /* 0x0001e2000c101114 */
[----:B------:R-:W-:Y:S05]  /*6d10*/  @P3 BRA `(.L_x_169) ;  /* 0x0000000000043947 */ /* 0x000fea0003800000 */
[----:B------:R2:W5:Y:S02]  /*6d20*/  LDG.E.U8 R4, desc[UR20][R24.64+0x78] ;  /* 0x0000781418047981 */ /* 0x000564000c1e1100 */
.L_x_169:
[----:B------:R-:W-:Y:S05]  /*6d30*/  BSYNC B1 ;  /* 0x0000000000017941 */ /* 0x000fea0003800000 */
.L_x_168:
[----:B-----5:R-:W-:Y:S01]  /*6d40*/  LOP3.LUT R4, R4, 0xff, RZ, 0xc0, !PT ;  /* 0x000000ff04047812 */ /* 0x020fe200078ec0ff */
[----:B------:R-:W-:Y:S01]  /*6d50*/  BSSY B1, `(.L_x_170) ;  /* 0x000000b000017945 */ /* 0x000fe20003800000 */
[----:B------:R-:W-:Y:S02]  /*6d60*/  ISETP.LT.OR P1, PT, R6, 0x7a, !P1 ;  /* 0x0000007a0600780c */ /* 0x000fe40004f21670 */
[----:B------:R-:W-:-:S05]  /*6d70*/  F2FP.F16.E5M2.UNPACK_B R4, R4 ;  /* 0x00000004ff04723e */ /* 0x000fca00020004ff */
[----:B------:R-:W-:-:S05]  /*6d80*/  HADD2.F32 R4, -RZ, R4.H0_H0 ;  /* 0x20000004ff047230 */ /* 0x000fca0000004100 */
[----:B------:R-:W-:-:S04]  /*6d90*/  FMUL R4, R4, R15 ;  /* 0x0000000f04047220 */ /* 0x000fc80000400000 */
[----:B------:R-:W-:-:S05]  /*6da0*/  FFMA R4, R89, R14, R4 ;  /* 0x0000000e59047223 */ /* 0x000fca0000000004 */
[----:B0-----:R-:W-:Y:S02]  /*6db0*/  F2FP.SATFINITE.E5M2.F32.PACK_AB_MERGE_C R5, RZ, R4, RZ ;  /* 0x00000004ff05723e */ /* 0x001fe400048060ff */
[----:B------:R-:W-:-:S03]  /*6dc0*/  PRMT R4, RZ, 0x7610, R4 ;  /* 0x00007610ff047816 */ /* 0x000fc60000000004 */
[----:B------:R0:W-:Y:S01]  /*6dd0*/  @!P3 STG.E.U8 desc[UR20][R18.64+0x78], R5 ;  /* 0x000078051200b986 */ /* 0x0001e2000c101114 */
[----:B------:R-:W-:Y:S05]  /*6de0*/  @P1 BRA `(.L_x_171) ;  /* 0x0000000000041947 */ /* 0x000fea0003800000 */
[----:B------:R0:W5:Y:S02]  /*6df0*/  LDG.E.U8 R4, desc[UR20][R24.64+0x79] ;  /* 0x0000791418047981 */ /* 0x000164000c1e1100 */
.L_x_171:
[----:B------:R-:W-:Y:S05]  /*6e00*/  BSYNC B1 ;  /* 0x0000000000017941 */ /* 0x000fea0003800000 */
.L_x_170:
[----:B------:R-:W-:Y:S05]  /*6e10*/  @P1 BRA `(.L_x_172) ;  /* 0x0000001000281947 */ /* 0x000fea0003800000 */
[----:B-----5:R-:W-:-:S04]  /*6e20*/  LOP3.LUT R4, R4, 0xff, RZ, 0xc0, !PT ;  /* 0x000000ff04047812 */ /* 0x020fc800078ec0ff */
[----:B------:R-:W-:-:S05]  /*6e30*/  F2FP.F16.E5M2.UNPACK_B R4, R4 ;  /* 0x00000004ff04723e */ /* 0x000fca00020004ff */
[----:B------:R-:W-:-:S05]  /*6e40*/  HADD2.F32 R4, -RZ, R4.H0_H0 ;  /* 0x20000004ff047230 */ /* 0x000fca0000004100 */
[----:B0-----:R-:W-:-:S04]  /*6e50*/  FMUL R5, R4, R15 ;  /* 0x0000000f04057220 */ /* 0x001fc80000400000 */
[----:B------:R-:W-:-:S05]  /*6e60*/  FFMA R5, R88, R14, R5 ;  /* 0x0000000e58057223 */ /* 0x000fca0000000005 */
[----:B------:R-:W-:-:S05]  /*6e70*/  F2FP.SATFINITE.E5M2.F32.PACK_AB_MERGE_C R5, RZ, R5, RZ ;  /* 0x00000005ff05723e */ /* 0x000fca00048060ff */
[----:B------:R0:W-:Y:S01]  /*6e80*/  STG.E.U8 desc[UR20][R18.64+0x79], R5 ;  /* 0x0000790512007986 */ /* 0x0001e2000c101114 */
[----:B------:R-:W-:Y:S05]  /*6e90*/  BRA `(.L_x_172) ;  /* 0x0000001000087947 */ /* 0x000fea0003800000 */
.L_x_43:
[----:B------:R-:W-:Y:S01]  /*6ea0*/  ISETP.GE.AND P1, PT, R30, 0x1, PT ;  /* 0x000000011e00780c */ /* 0x000fe20003f26270 */
[-C--:B--2---:R-:W-:Y:S01]  /*6eb0*/  FMUL R151, R151, R14.reuse ;  /* 0x0000000e97977220 */ /* 0x084fe20000400000 */
[-C--:B------:R-:W-:Y:S01]  /*6ec0*/  FMUL R146, R146, R14.reuse ;  /* 0x0000000e92927220 */ /* 0x080fe20000400000 */
[----:B------:R-:W-:Y:S01]  /*6ed0*/  ISETP.GE.AND P0, PT, R30, 0x9, PT ;  /* 0x000000091e00780c */ /* 0x000fe20003f06270 */
[-C--:B------:R-:W-:Y:S01]  /*6ee0*/  FMUL R149, R149, R14.reuse ;  /* 0x0000000e95957220 */ /* 0x080fe20000400000 */
[----:B------:R-:W-:Y:S01]  /*6ef0*/  ISETP.LT.OR P4, PT, R6, 0x1, !P1 ;  /* 0x000000010600780c */ /* 0x000fe20004f81670 */
[-C--:B------:R-:W-:Y:S01]  /*6f00*/  FMUL R144, R144, R14.reuse ;  /* 0x0000000e90907220 */ /* 0x080fe20000400000 */
[----:B------:R-:W-:Y:S01]  /*6f10*/  ISETP.LT.OR P5, PT, R6, 0x2, !P1 ;  /* 0x000000020600780c */ /* 0x000fe20004fa1670 */
[-C--:B------:R-:W-:Y:S01]  /*6f20*/  FMUL R147, R147, R14.reuse ;  /* 0x0000000e93937220 */ /* 0x080fe20000400000 */
[----:B------:R-:W-:Y:S01]  /*6f30*/  F2FP.SATFINITE.E5M2.F32.PACK_AB_MERGE_C R151, RZ, R151, RZ ;  /* 0x00000097ff97723e */ /* 0x000fe200048060ff */
[----:B------:R-:W-:Y:S01]  /*6f40*/  FMUL R142, R142, R14 ;  /* 0x0000000e8e8e7220 */ /* 0x000fe20000400000 */
[----:B------:R-:W-:Y:S01]  /*6f50*/  F2FP.SATFINITE.E5M2.F32.PACK_AB_MERGE_C R5, RZ, R146, RZ ;  /* 0x00000092ff05723e */ /* 0x000fe200048060ff */
[-C--:B------:R-:W-:Y:S01]  /*6f60*/  FMUL R145, R145, R14.reuse ;  /* 0x0000000e91917220 */ /* 0x080fe20000400000 */
[----:B------:R-:W-:Y:S01]  /*6f70*/  ISETP.LT.OR P3, PT, R6, 0x1, !P0 ;  /* 0x000000010600780c */ /* 0x000fe20004761670 */
[-C--:B------:R-:W-:Y:S01]  /*6f80*/  FMUL R140, R140, R14.reuse ;  /* 0x0000000e8c8c7220 */ /* 0x080fe20000400000 */
[C---:B------:R-:W-:Y:S01]  /*6f90*/  ISETP.LT.OR P6, PT, R6.reuse, 0xa, !P1 ;  /* 0x0000000a0600780c */ /* 0x040fe20004fc1670 */
[-C--:B------:R-:W-:Y:S01]  /*6fa0*/  FMUL R143, R143, R14.reuse ;  /* 0x0000000e8f8f7220 */ /* 0x080fe20000400000 */
[----:B------:R-:W-:Y:S01]  /*6fb0*/  F2FP.SATFINITE.E5M2.F32.PACK_AB_MERGE_C R149, RZ, R149, RZ ;  /* 0x00000095ff95723e */ /* 0x000fe200048060ff */
[----:B------:R-:W-:Y:S01]  /*6fc0*/  @!P4 STG.E.U8 desc[UR20][R20.64], R151 ;  /* 0x000000971400c986 */ /* 0x000fe2000c101114 */
[----:B------:R-:W-:Y:S01]  /*6fd0*/  ISETP.LT.OR P4, PT, R6, 0x2, !P0 ;  /* 0x000000020600780c */ /* 0x000fe20004781670 */
[----:B------:R-:W-:Y:S01]  /*6fe0*/  FMUL R138, R138, R14 ;  /* 0x0000000e8a8a7220 */ /* 0x000fe20000400000 */
[----:B------:R-:W-:Y:S01]  /*6ff0*/  F2FP.SATFINITE.E5M2.F32.PACK_AB_MERGE_C R25, RZ, R144, RZ ;  /* 0x00000090ff19723e */ /* 0x000fe200048060ff */
[----:B------:R0:W-:Y:S01]  /*7000*/  @!P5 STG.E.U8 desc[UR20][R20.64+0x1], R5 ;  /* 0x000001051400d986 */ /* 0x0001e2000c101114 */
[C---:B------:R-:W-:Y:S01]  /*7010*/  ISETP.LT.OR P5, PT, R6.reuse, 0x9, !P1 ;  /* 0x000000090600780c */ /* 0x040fe20004fa1670 */
[-C--:B------:R-:W-:Y:S01]  /*7020*/  FMUL R141, R141, R14.reuse ;  /* 0x0000000e8d8d7220 */ /* 0x080fe20000400000 */
[----:B------:R-:W-:Y:S01]  /*7030*/  F2FP.SATFINITE.E5M2.F32.PACK_AB_MERGE_C R147, RZ, R147, RZ ;  /* 0x00000093ff93723e */ /* 0x000fe200048060ff */
[----:B------:R-:W-:Y:S01]  /*7040*/  @!P3 STG.E.U8 desc[UR20][R18.64], R149 ;  /* 0x000000951200b986 */ /* 0x000fe2000c101114 */
[----:B------:R-:W-:Y:S01]  /*7050*/  ISETP.LT.OR P3, PT, R6, 0x9, !P0 ;  /* 0x000000090600780c */ /* 0x000fe20004761670 */
[-C--:B------:R-:W-:Y:S01]  /*7060*/  FMUL R136, R136, R14.reuse ;  /* 0x0000000e88887220 */ /* 0x080fe20000400000 */
[----:B------:R-:W-:Y:S01]  /*7070*/  F2FP.SATFINITE.E5M2.F32.PACK_AB_MERGE_C R145, RZ, R145, RZ ;  /* 0x00000091ff91723e */ /* 0x000fe200048060ff */
[-C--:B------:R-:W-:Y:S01]  /*7080*/  FMUL R139, R139, R14.reuse ;  /* 0x0000000e8b8b7220 */ /* 0x080fe20000400000 */
[----:B------:R-:W-:Y:S01]  /*7090*/  F2FP.SATFINITE.E5M2.F32.PACK_AB_MERGE_C R143, RZ, R143, RZ ;  /* 0x0000008fff8f723e */ /* 0x000fe200048060ff */
[----:B------:R1:W-:Y:S01]  /*70a0*/  @!P4 STG.E.U8 desc[UR20][R18.64+0x1], R25 ;  /* 0x000001191200c986 */ /* 0x0003e2000c101114 */
[----:B------:R-:W-:Y:S01]  /*70b0*/  ISETP.LT.OR P4, PT, R6, 0xa, !P0 ;  /* 0x0000000a0600780c */ /* 0x000fe20004781670 */
[----:B------:R-:W-:Y:S01]  /*70c0*/  FMUL R134, R134, R14 ;  /* 0x0000000e86867220 */ /* 0x000fe20000400000 */
[----:B0-----:R-:W-:Y:S01]  /*70d0*/  F2FP.SATFINITE.E5M2.F32.PACK_AB_MERGE_C R5, RZ, R142, RZ ;  /* 0x0000008eff05723e */ /* 0x001fe200048060ff */
[----:B------:R-:W-:Y:S01]  /*70e0*/  @!P5 STG.E.U8 desc[UR20][R20.64+0x8], R147 ;  /* 0x000008931400d986 */ /* 0x000fe2000c101114 */
[C---:B------:R-:W-:Y:S01]  /*70f0*/  ISETP.LT.OR P5, PT, R6.reuse, 0x11, !P1 ;  /* 0x000000110600780c */ /* 0x040fe20004fa1670 */
[-C--:B------:R-:W-:Y:S01]  /*7100*/  FMUL R137, R137, R14.reuse ;  /* 0x0000000e89897220 */ /* 0x080fe20000400000 */
[----:B------:R-:W-:Y:S01]  /*7110*/  F2FP.SATFINITE.E5M2.F32.PACK_AB_MERGE_C R141, RZ, R141, RZ ;  /* 0x0000008dff8d723e */ /* 0x000fe200048060ff */
[----:B------:R0:W-:Y:S01]  /*7120*/  @!P6 STG.E.U8 desc[UR20][R20.64+0x9], R5 ;  /* 0x000009051400e986 */ /* 0x0001e2000c101114 */
[----:B------:R-:W-:Y:S01]  /*7130*/  ISETP.LT.OR P6, PT, R6, 0x12, !P1 ;  /* 0x000000120600780c */ /* 0x000fe20004fc1670 */
[----:B------:R-:W-:Y:S01]  /*7140*/  FMUL R132, R132, R14 ;  /* 0x0000000e84847220 */ /* 0x000fe20000400000 */
[----:B------:R-:W-:Y:S01]  /*7150*/  F2FP.SATFINITE.E5M2.F32.PACK_AB_MERGE_C R139, RZ, R139, RZ ;  /* 0x0000008bff8b723e */ /* 0x000fe200048060ff */
[----:B------:R-:W-:Y:S01]  /*7160*/  @!P3 STG.E.U8 desc[UR20][R18.64+0x8], R145 ;  /* 0x000008911200b986 */ /* 0x000fe2000c101114 */
[----:B-1----:R-:W-:Y:S01]  /*7170*/  F2FP.SATFINITE.E5M2.F32.PACK_AB_MERGE_C R25, RZ, R140, RZ ;  /* 0x0000008cff19723e */ /* 0x002fe200048060ff */
[-C--:B------:R-:W-:Y:S01]  /*7180*/  FMUL R135, R135, R14.reuse ;  /* 0x0000000e87877220 */ /* 0x080fe20000400000 */
[----:B------:R-:W-:Y:S01]  /*7190*/  ISETP.LT.OR P3, PT, R6, 0x11, !P0 ;  /* 0x000000110600780c */ /* 0x000fe20004761670 */
[-C--:B------:R-:W-:Y:S01]  /*71a0*/  FMUL R130, R130, R14.reuse ;  /* 0x0000000e82827220 */ /* 0x080fe20000400000 */
[----:B------:R-:W-:Y:S01]  /*71b0*/  F2FP.SATFINITE.E5M2.F32.PACK_AB_MERGE_C R137, RZ, R137, RZ ;  /* 0x00000089ff89723e */ /* 0x000fe200048060ff */
[----:B------:R1:W-:Y:S01]  /*71c0*/  @!P4 STG.E.U8 desc[UR20][R18.64+0x9], R25 ;  /* 0x000009191200c986 */ /* 0x0003e2000c101114 */
[C---:B------:R-:W-:Y:S01]  /*71d0*/  ISETP.LT.OR P4, PT, R6.reuse, 0x12, !P0 ;  /* 0x000000120600780c */ /* 0x040fe20004781670 */
[----:B------:R-:W-:Y:S01]  /*71e0*/  FMUL R133, R133, R14 ;  /* 0x0000000e85857220 */ /* 0x000fe20000400000 */
[----:B0-----:R-:W-:Y:S01]  /*71f0*/  F2FP.SATFINITE.E5M2.F32.PACK_AB_MERGE_C R5, RZ, R138, RZ ;  /* 0x0000008aff05723e */ /* 0x001fe200048060ff */
[----:B------:R-:W-:Y:S01]  /*7200*/  @!P5 STG.E.U8 desc[UR20][R20.64+0x10], R143 ;  /* 0x0000108f1400d986 */ /* 0x000fe2000c101114 */
[----:B------:R-:W-:Y:S01]  /*7210*/  ISETP.LT.OR P5, PT, R6, 0x19, !P1 ;  /* 0x000000190600780c */ /* 0x000fe20004fa1670 */
[-C--:B------:R-:W-:Y:S01]  /*7220*/  FMUL R128, R128, R14.reuse ;  /* 0x0000000e80807220 */ /* 0x080fe20000400000 */
[----:B------:R-:W-:Y:S01]  /*7230*/  F2FP.SATFINITE.E5M2.F32.PACK_AB_MERGE_C R135, RZ, R135, RZ ;  /* 0x00000087ff87723e */ /* 0x000fe200048060ff */
[----:B------:R0:W-:Y:S01]  /*7240*/  @!P6 STG.E.U8 desc[UR20][R20.64+0x11], R5 ;  /* 0x000011051400e986 */ /* 0x0001e2000c101114 */
[----:B------:R-:W-:Y:S01]  /*7250*/  ISETP.LT.OR P6, PT, R6, 0x1a, !P1 ;  /* 0x0000001a0600780c */ /* 0x000fe20004fc1670 */
[-C--:B------:R-:W-:Y:S01]  /*7260*/  FMUL R131, R131, R14.reuse ;  /* 0x0000000e83837220 */ /* 0x080fe20000400000 */
[----:B------:R-:W-:Y:S01]  /*7270*/  FMUL R126, R126, R14 ;  /* 0x0000000e7e7e7220 */ /* 0x000fe20000400000 */
[----:B-1----:R-:W-:Y:S01]  /*7280*/  F2FP.SATFINITE.E5M2.F32.PACK_AB_MERGE_C R25, RZ, R136, RZ ;  /* 0x00000088ff19723e */ /* 0x002fe200048060ff */
[----:B------:R-:W-:Y:S01]  /*7290*/  @!P3 STG.E.U8 desc[UR20][R18.64+0x10], R141 ;  /* 0x0000108d1200b986 */ /* 0x000fe2000c101114 */
[C---:B------:R-:W-:Y:S01]  /*72a0*/  ISETP.LT.OR P3, PT, R6.reuse, 0x19, !P0 ;  /* 0x000000190600780c */ /* 0x040fe20004761670 */
        /* <DEDUP_REMOVED lines=37> */
[-C--:B------:R-:W-:Y:S01]  /*7500*/  FMUL R114, R114, R14.reuse ;  /* 0x0000000e72727220 */ /* 0x080fe20000400000 */
        /* <DEDUP_REMOVED lines=81> */
[C---:B------:R-:W-:Y:S01]  /*7a20*/  ISETP.LT.OR P6, PT, R6.reuse, 0x52, !P1 ;  /* 0x000000520600780c */ /* 0x040fe20004fc1670 */
        /* <DEDUP_REMOVED lines=22> */
[----:B------:R-:W-:-:S02]  /*7b90*/  ISETP.LT.OR P3, PT, R6, 0x59, !P0 ;  /* 0x000000590600780c */ /* 0x000fc40004761670 */
[----:B------:R-:W-:Y:S01]  /*7ba0*/  F2FP.SATFINITE.E5M2.F32.PACK_AB_MERGE_C R93, RZ, R93, RZ ;  /* 0x0000005dff5d723e */ /* 0x000fe200048060ff */
[----:B------:R1:W-:Y:S01]  /*7bb0*/  @!P4 STG.E.U8 desc[UR20][R18.64+0x51], R25 ;  /* 0x000051191200c986 */ /* 0x0003e2000c101114 */
[C---:B------:R-:W-:Y:S02]  /*7bc0*/  ISETP.LT.OR P4, PT, R6.reuse, 0x5a, !P0 ;  /* 0x0000005a0600780c */ /* 0x040fe40004781670 */
[----:B0-----:R-:W-:Y:S01]  /*7bd0*/  F2FP.SATFINITE.E5M2.F32.PACK_AB_MERGE_C R5, RZ, R102, RZ ;  /* 0x00000066ff05723e */ /* 0x001fe200048060ff */
[----:B------:R-:W-:Y:S01]  /*7be0*/  @!P5 STG.E.U8 desc[UR20][R20.64+0x58], R107 ;  /* 0x0000586b1400d986 */ /* 0x000fe2000c101114 */
[C---:B------:R-:W-:Y:S02]  /*7bf0*/  ISETP.LT.OR P5, PT, R6.reuse, 0x61, !P1 ;  /* 0x000000610600780c */ /* 0x040fe40004fa1670 */
[----:B------:R-:W-:Y:S01]  /*7c00*/  F2FP.SATFINITE.E5M2.F32.PACK_AB_MERGE_C R23, RZ, R23, RZ ;  /* 0x00000017ff17723e */ /* 0x000fe200048060ff */
[----:B------:R0:W-:Y:S01]  /*7c10*/  @!P6 STG.E.U8 desc[UR20][R20.64+0x59], R5 ;  /* 0x000059051400e986 */ /* 0x0001e2000c101114 */
[----:B------:R-:W-:-:S02]  /*7c20*/  ISETP.LT.OR P6, PT, R6, 0x62, !P1 ;  /* 0x000000620600780c */ /* 0x000fc40004fc1670 */
[----:B------:R-:W-:Y:S01]  /*7c30*/  F2FP.SATFINITE.E5M2.F32.PACK_AB_MERGE_C R89, RZ, R89, RZ ;  /* 0x00000059ff59723e */ /* 0x000fe200048060ff */
[----:B------:R-:W-:Y:S01]  /*7c40*/  @!P3 STG.E.U8 desc[UR20][R18.64+0x58], R105 ;  /* 0x000058691200b986 */ /* 0x000fe2000c101114 */
[----:B-1----:R-:W-:Y:S02]  /*7c50*/  F2FP.SATFINITE.E5M2.F32.PACK_AB_MERGE_C R25, RZ, R100, RZ ;  /* 0x00000064ff19723e */ /* 0x002fe400048060ff */
[C---:B------:R-:W-:Y:S02]  /*7c60*/  ISETP.LT.OR P3, PT, R6.reuse, 0x61, !P0 ;  /* 0x000000610600780c */ /* 0x040fe40004761670 */
[----:B------:R-:W-:Y:S01]  /*7c70*/  F2FP.SATFINITE.E5M2.F32.PACK_AB_MERGE_C R27, RZ, R88, RZ ;  /* 0x00000058ff1b723e */ /* 0x000fe200048060ff */
[----:B------:R1:W-:Y:S01]  /*7c80*/  @!P4 STG.E.U8 desc[UR20][R18.64+0x59], R25 ;  /* 0x000059191200c986 */ /* 0x0003e2000c101114 */
[C---:B------:R-:W-:Y:S02]  /*7c90*/  ISETP.LT.OR P4, PT, R6.reuse, 0x62, !P0 ;  /* 0x000000620600780c */ /* 0x040fe40004781670 */
[----:B0-----:R-:W-:Y:S01]  /*7ca0*/  F2FP.SATFINITE.E5M2.F32.PACK_AB_MERGE_C R5, RZ, R98, RZ ;  /* 0x00000062ff05723e */ /* 0x001fe200048060ff */
[----:B------:R-:W-:Y:S01]  /*7cb0*/  @!P5 STG.E.U8 desc[UR20][R20.64+0x60], R101 ;  /* 0x000060651400d986 */ /* 0x000fe2000c101114 */
[----:B------:R-:W-:-:S03]  /*7cc0*/  ISETP.LT.OR P5, PT, R6, 0x69, !P1 ;  /* 0x000000690600780c */ /* 0x000fc60004fa1670 */
[----:B------:R0:W-:Y:S01]  /*7cd0*/  @!P6 STG.E.U8 desc[UR20][R20.64+0x61], R5 ;  /* 0x000061051400e986 */ /* 0x0001e2000c101114 */
[C---:B------:R-:W-:Y:S02]  /*7ce0*/  ISETP.LT.OR P6, PT, R6.reuse, 0x6a, !P1 ;  /* 0x0000006a0600780c */ /* 0x040fe40004fc1670 */
[----:B-1----:R-:W-:Y:S01]  /*7cf0*/  F2FP.SATFINITE.E5M2.F32.PACK_AB_MERGE_C R25, RZ, R96, RZ ;  /* 0x00000060ff19723e */ /* 0x002fe200048060ff */
[----:B------:R-:W-:Y:S01]  /*7d00*/  @!P3 STG.E.U8 desc[UR20][R18.64+0x60], R103 ;  /* 0x000060671200b986 */ /* 0x000fe2000c101114 */
[----:B------:R-:W-:-:S03]  /*7d10*/  ISETP.LT.OR P3, PT, R6, 0x69, !P0 ;  /* 0x000000690600780c */ /* 0x000fc60004761670 */
        /* <DEDUP_REMOVED lines=12> */
[C---:B------:R-:W-:Y:S01]  /*7de0*/  ISETP.LT.OR P1, PT, R6.reuse, 0x7a, !P1 ;  /* 0x0000007a0600780c */ /* 0x040fe20004f21670 */
[----:B------:R2:W-:Y:S01]  /*7df0*/  @!P5 STG.E.U8 desc[UR20][R20.64+0x70], R95 ;  /* 0x0000705f1400d986 */ /* 0x0005e2000c101114 */
[C---:B------:R-:W-:Y:S02]  /*7e00*/  ISETP.LT.OR P5, PT, R6.reuse, 0x72, !P0 ;  /* 0x000000720600780c */ /* 0x040fe400047a1670 */
[----:B0-----:R-:W-:Y:S01]  /*7e10*/  F2FP.SATFINITE.E5M2.F32.PACK_AB_MERGE_C R5, RZ, R90, RZ ;  /* 0x0000005aff05723e */ /* 0x001fe200048060ff */
[----:B------:R2:W-:Y:S01]  /*7e20*/  @!P6 STG.E.U8 desc[UR20][R20.64+0x71], R91 ;  /* 0x0000715b1400e986 */ /* 0x0005e2000c101114 */
[C---:B------:R-:W-:Y:S02]  /*7e30*/  ISETP.LT.OR P6, PT, R6.reuse, 0x79, !P0 ;  /* 0x000000790600780c */ /* 0x040fe400047c1670 */
[----:B------:R-:W-:Y:S01]  /*7e40*/  ISETP.LT.OR P0, PT, R6, 0x7a, !P0 ;  /* 0x0000007a0600780c */ /* 0x000fe20004701670 */
[----:B------:R2:W-:Y:S01]  /*7e50*/  @!P3 STG.E.U8 desc[UR20][R18.64+0x70], R93 ;  /* 0x0000705d1200b986 */ /* 0x0005e2000c101114 */
[----:B-1----:R-:W-:-:S05]  /*7e60*/  F2FP.SATFINITE.E5M2.F32.PACK_AB_MERGE_C R25, RZ, R22, RZ ;  /* 0x00000016ff19723e */ /* 0x002fca00048060ff */
[----:B------:R2:W-:Y:S04]  /*7e70*/  @!P5 STG.E.U8 desc[UR20][R18.64+0x71], R5 ;  /* 0x000071051200d986 */ /* 0x0005e8000c101114 */
[----:B------:R2:W-:Y:S04]  /*7e80*/  @!P4 STG.E.U8 desc[UR20][R20.64+0x78], R23 ;  /* 0x000078171400c986 */ /* 0x0005e8000c101114 */
[----:B------:R2:W-:Y:S04]  /*7e90*/  @!P1 STG.E.U8 desc[UR20][R20.64+0x79], R25 ;  /* 0x0000791914009986 */ /* 0x0005e8000c101114 */
[----:B------:R2:W-:Y:S04]  /*7ea0*/  @!P6 STG.E.U8 desc[UR20][R18.64+0x78], R89 ;  /* 0x000078591200e986 */ /* 0x0005e8000c101114 */
[----:B------:R2:W-:Y:S02]  /*7eb0*/  @!P0 STG.E.U8 desc[UR20][R18.64+0x79], R27 ;  /* 0x0000791b12008986 */ /* 0x0005e4000c101114 */
.L_x_172:
[----:B------:R-:W-:Y:S05]  /*7ec0*/  BSYNC B0 ;  /* 0x0000000000007941 */ /* 0x000fea0003800000 */
.L_x_42:
[C---:B------:R-:W-:Y:S01]  /*7ed0*/  LEA R2, P0, R8.reuse, R2, 0x1 ;  /* 0x0000000208027211 */ /* 0x040fe200078008ff */
[----:B------:R-:W-:Y:S01]  /*7ee0*/  ULDC.64 UR6, c[0x0][0x650] ;  /* 0x0001940000067ab9 */ /* 0x000fe20000000a00 */
[----:B-----5:R-:W-:Y:S01]  /*7ef0*/  IMAD.U32 R4, RZ, RZ, UR12 ;  /* 0x0000000cff047e24 */ /* 0x020fe2000f8e00ff */
[----:B0-2---:R-:W-:Y:S01]  /*7f00*/  PRMT R18, RZ, 0x7610, R18 ;  /* 0x00007610ff127816 */ /* 0x005fe20000000012 */
[----:B------:R-:W-:Y:S01]  /*7f10*/  IMAD.MOV.U32 R6, RZ, RZ, -0x1 ;  /* 0xffffffffff067424 */ /* 0x000fe200078e00ff */
[----:B------:R-:W-:Y:S01]  /*7f20*/  LEA.HI.X R3, R8, R3, R0, 0x1, P0 ;  /* 0x0000000308037211 */ /* 0x000fe200000f0c00 */
[----:B------:R0:W-:Y:S01]  /*7f30*/  SYNCS.ARRIVE.TRANS64.A1T0 RZ, [R4+UR22], RZ ;  /* 0x000000ff04ff79a7 */ /* 0x0001e20008100016 */
[----:B------:R-:W-:Y:S01]  /*7f40*/  ISETP.GE.U32.AND P0, PT, R2, UR6, PT ;  /* 0x0000000602007c0c */ /* 0x000fe2000bf06070 */
[----:B------:R-:W-:-:S03]  /*7f50*/  IMAD.MOV.U32 R5, RZ, RZ, -0x1 ;  /* 0xffffffffff057424 */ /* 0x000fc600078e00ff */
[----:B------:R-:W-:Y:S01]  /*7f60*/  ISETP.GE.U32.AND.EX P0, PT, R3, UR7, PT, P0 ;  /* 0x0000000703007c0c */ /* 0x000fe2000bf06100 */
[----:B0-----:R-:W-:-:S12]  /*7f70*/  IMAD.MOV.U32 R4, RZ, RZ, -0x1 ;  /* 0xffffffffff047424 */ /* 0x001fd800078e00ff */
[----:B------:R-:W-:Y:S05]  /*7f80*/  @P0 BRA `(.L_x_173) ;  /* 0x0000000400600947 */ /* 0x000fea0003800000 */
[----:B------:R-:W0:Y:S01]  /*7f90*/  S2R R28, SR_CTAID.X ;  /* 0x00000000001c7919 */ /* 0x000e220000002500 */
[----:B------:R-:W2:Y:S01]  /*7fa0*/  LDC.64 R22, c[0x0][0x628] ;  /* 0x00018a00ff167b82 */ /* 0x000ea20000000a00 */
[----:B------:R-:W-:Y:S01]  /*7fb0*/  ULDC UR6, c[0x0][0x150] ;  /* 0x0000540000067ab9 */ /* 0x000fe20000000800 */
[----:B-1--4-:R-:W-:Y:S01]  /*7fc0*/  IMAD.MOV.U32 R20, RZ, RZ, R2 ;  /* 0x000000ffff147224 */ /* 0x012fe200078e0002 */
[----:B------:R-:W1:Y:S01]  /*7fd0*/  S2R R30, SR_CTAID.Y ;  /* 0x00000000001e7919 */ /* 0x000e620000002600 */
[----:B------:R-:W-:-:S04]  /*7fe0*/  IMAD.MOV.U32 R21, RZ, RZ, R3 ;  /* 0x000000ffff157224 */ /* 0x000fc800078e0003 */
[----:B------:R-:W4:Y:S08]  /*7ff0*/  LDC R31, c[0x0][0x144] ;  /* 0x00005100ff1f7b82 */ /* 0x000f300000000800 */
[----:B------:R-:W1:Y:S08]  /*8000*/  LDC R6, c[0x0][0x630] ;  /* 0x00018c00ff067b82 */ /* 0x000e700000000800 */
[----:B------:R-:W1:Y:S01]  /*8010*/  LDC.64 R26, c[0x0][0x620] ;  /* 0x00018800ff1a7b82 */ /* 0x000e620000000a00 */
[----:B--2---:R-:W-:-:S04]  /*8020*/  ISETP.NE.U32.AND P0, PT, R22, RZ, PT ;  /* 0x000000ff1600720c */ /* 0x004fc80003f05070 */
[----:B------:R-:W-:Y:S02]  /*8030*/  ISETP.NE.AND.EX P0, PT, R23, RZ, PT, P0 ;  /* 0x000000ff1700720c */ /* 0x000fe40003f05300 */
[----:B0-----:R-:W-:-:S05]  /*8040*/  I2FP.F32.U32 R4, R28 ;  /* 0x0000001c00047245 */ /* 0x001fca0000201000 */
[----:B------:R-:W-:-:S04]  /*8050*/  FMUL R4, R4, UR6 ;  /* 0x0000000604047c20 */ /* 0x000fc80008400000 */
[----:B------:R0:W2:Y:S02]  /*8060*/  F2I.U32.TRUNC.NTZ R29, R4 ;  /* 0x00000004001d7305 */ /* 0x0000a4000020f000 */
[----:B----4-:R-:W-:Y:S05]  /*8070*/  @!P0 BRA `(.L_x_174) ;  /* 0x0000000000288947 */ /* 0x010fea0003800000 */
[----:B------:R-:W4:Y:S02]  /*8080*/  LDC R5, c[0x0][0x634] ;  /* 0x00018d00ff057b82 */ /* 0x000f240000000800 */
[----:B----4-:R-:W-:-:S05]  /*8090*/  IADD3 R21, P0, R2, R5, RZ ;  /* 0x0000000502157210 */ /* 0x010fca0007f1e0ff */
[----:B---3--:R-:W-:-:S04]  /*80a0*/  IMAD.X R25, RZ, RZ, R3, P0 ;  /* 0x000000ffff197224 */ /* 0x008fc800000e0603 */
[----:B0-----:R-:W-:-:S04]  /*80b0*/  IMAD.WIDE.U32 R4, R25, R22, RZ ;  /* 0x0000001619047225 */ /* 0x001fc800078e00ff */
[----:B------:R-:W-:-:S04]  /*80c0*/  IMAD.WIDE.U32 R18, P0, R21, R23, R4 ;  /* 0x0000001715127225 */ /* 0x000fc80007800004 */
[----:B------:R-:W-:-:S04]  /*80d0*/  IMAD.WIDE.U32 R4, R21, R22, RZ ;  /* 0x0000001615047225 */ /* 0x000fc800078e00ff */
[----:B------:R-:W-:Y:S01]  /*80e0*/  IMAD.X R21, RZ, RZ, RZ, P0 ;  /* 0x000000ffff157224 */ /* 0x000fe200000e06ff */
[----:B------:R-:W-:Y:S01]  /*80f0*/  IADD3 RZ, P0, R5, R18, RZ ;  /* 0x0000001205ff7210 */ /* 0x000fe20007f1e0ff */
[----:B------:R-:W-:-:S04]  /*8100*/  IMAD.MOV.U32 R20, RZ, RZ, R19 ;  /* 0x000000ffff147224 */ /* 0x000fc800078e0013 */
[----:B------:R-:W-:-:S08]  /*8110*/  IMAD.WIDE.U32.X R20, R25, R23, R20, P0 ;  /* 0x0000001719147225 */ /* 0x000fd000000e0414 */
.L_x_174:
[-CC-:B-1-3--:R-:W-:Y:S01]  /*8120*/  SHF.R.U64 R24, R20, R6.reuse, R21.reuse ;  /* 0x0000000614187219 */ /* 0x18afe20000001215 */
[----:B------:R-:W1:Y:S01]  /*8130*/  LDC.64 R34, c[0x0][0x640] ;  /* 0x00019000ff227b82 */ /* 0x000e620000000a00 */
[----:B0-----:R-:W-:Y:S01]  /*8140*/  SHF.R.U32.HI R4, RZ, R6, R21 ;  /* 0x00000006ff047219 */ /* 0x001fe20000011615 */
[----:B--2---:R-:W-:Y:S01]  /*8150*/  IMAD.MOV R29, RZ, RZ, -R29 ;  /* 0x000000ffff1d7224 */ /* 0x004fe200078e0a1d */
[----:B------:R-:W-:Y:S01]  /*8160*/  IADD3 R19, P0, RZ, -R24, RZ ;  /* 0x80000018ff137210 */ /* 0x000fe20007f1e0ff */
[----:B------:R-:W-:Y:S01]  /*8170*/  ULDC UR6, c[0x0][0x154] ;  /* 0x0000550000067ab9 */ /* 0x000fe20000000800 */
[----:B------:R-:W-:Y:S02]  /*8180*/  IMAD.MOV.U32 R21, RZ, RZ, 0x1 ;  /* 0x00000001ff157424 */ /* 0x000fe400078e00ff */
[----:B------:R-:W-:Y:S01]  /*8190*/  IMAD R29, R31, R29, R28 ;  /* 0x0000001d1f1d7224 */ /* 0x000fe200078e021c */
[----:B------:R-:W0:Y:S01]  /*81a0*/  LDC R18, c[0x0][0x618] ;  /* 0x00018600ff127b82 */ /* 0x000e220000000800 */
[----:B------:R-:W-:-:S04]  /*81b0*/  IMAD.X R5, RZ, RZ, ~R4, P0 ;  /* 0x000000ffff057224 */ /* 0x000fc800000e0e04 */
[-C--:B------:R-:W-:Y:S02]  /*81c0*/  IMAD R6, R5, R26.reuse, RZ ;  /* 0x0000001a05067224 */ /* 0x080fe400078e02ff */
[C---:B------:R-:W-:Y:S01]  /*81d0*/  IMAD.WIDE.U32 R4, R19.reuse, R26, R2 ;  /* 0x0000001a13047225 */ /* 0x040fe200078e0002 */
[----:B------:R-:W2:Y:S03]  /*81e0*/  LDC R20, c[0x0][0x608] ;  /* 0x00018200ff147b82 */ /* 0x000ea60000000800 */
[----:B------:R-:W-:Y:S01]  /*81f0*/  IMAD R19, R19, R27, R6 ;  /* 0x0000001b13137224 */ /* 0x000fe200078e0206 */
[----:B------:R-:W-:-:S03]  /*8200*/  I2FP.F32.U32 R6, R30 ;  /* 0x0000001e00067245 */ /* 0x000fc60000201000 */
[----:B------:R-:W-:Y:S01]  /*8210*/  IMAD.IADD R5, R5, 0x1, R19 ;  /* 0x0000000105057824 */ /* 0x000fe200078e0213 */
[----:B------:R-:W3:Y:S01]  /*8220*/  LDC R32, c[0x0][0x658] ;  /* 0x00019600ff207b82 */ /* 0x000ee20000000800 */
[----:B-1----:R-:W-:Y:S01]  /*8230*/  ISETP.NE.U32.AND P0, PT, R34, RZ, PT ;  /* 0x000000ff2200720c */ /* 0x002fe20003f05070 */
[----:B------:R-:W-:-:S03]  /*8240*/  IMAD.MOV.U32 R19, RZ, RZ, -0x1 ;  /* 0xffffffffff137424 */ /* 0x000fc600078e00ff */
[----:B------:R-:W-:-:S03]  /*8250*/  ISETP.NE.AND.EX P0, PT, R35, RZ, PT, P0 ;  /* 0x000000ff2300720c */ /* 0x000fc60003f05300 */
[----:B------:R-:W1:Y:S01]  /*8260*/  LDC R27, c[0x0][0x148] ;  /* 0x00005200ff1b7b82 */ /* 0x000e620000000800 */
[-CC-:B0-----:R-:W-:Y:S02]  /*8270*/  SHF.R.U64 R22, R4, R18.reuse, R5.reuse ;  /* 0x0000001204167219 */ /* 0x181fe40000001205 */
[----:B------:R-:W-:Y:S01]  /*8280*/  SHF.R.U32.HI R5, RZ, R18, R5 ;  /* 0x00000012ff057219 */ /* 0x000fe20000011605 */
[----:B------:R-:W-:-:S04]  /*8290*/  FMUL R18, R6, UR6 ;  /* 0x0000000606127c20 */ /* 0x000fc80008400000 */
[----:B------:R-:W0:Y:S01]  /*82a0*/  LDC R28, c[0x0][0x600] ;  /* 0x00018000ff1c7b82 */ /* 0x000e220000000800 */
[----:B------:R4:W0:Y:S01]  /*82b0*/  F2I.U32.TRUNC.NTZ R25, R18 ;  /* 0x0000001200197305 */ /* 0x000822000020f000 */
[-CC-:B--2---:R-:W-:Y:S02]  /*82c0*/  SHF.R.U64 R6, R22, R20.reuse, R5.reuse ;  /* 0x0000001416067219 */ /* 0x184fe40000001205 */
[----:B------:R-:W-:-:S04]  /*82d0*/  SHF.R.U32.HI R5, RZ, R20, R5 ;  /* 0x00000014ff057219 */ /* 0x000fc80000011605 */
[----:B------:R-:W2:Y:S01]  /*82e0*/  LDC R33, c[0x0][0x648] ;  /* 0x00019200ff217b82 */ /* 0x000ea20000000800 */
[-CC-:B---3--:R-:W-:Y:S02]  /*82f0*/  SHF.R.U64 R26, R6, R32.reuse, R5.reuse ;  /* 0x00000020061a7219 */ /* 0x188fe40000001205 */
[-C--:B------:R-:W-:Y:S02]  /*8300*/  SHF.L.U32 R19, R19, R32.reuse, RZ ;  /* 0x0000002013137219 */ /* 0x080fe400000006ff */
[-C--:B------:R-:W-:Y:S01]  /*8310*/  SHF.R.U32.HI R5, RZ, R32.reuse, R5 ;  /* 0x00000020ff057219 */ /* 0x080fe20000011605 */
[----:B------:R-:W-:Y:S01]  /*8320*/  IMAD.MOV.U32 R4, RZ, RZ, R26 ;  /* 0x000000ffff047224 */ /* 0x000fe200078e001a */
[----:B------:R-:W-:Y:S01]  /*8330*/  SHF.L.U32 R32, R21, R32, RZ ;  /* 0x0000002015207219 */ /* 0x000fe200000006ff */
[----:B------:R-:W3:Y:S01]  /*8340*/  LDC R36, c[0x0][0x638] ;  /* 0x00018e00ff247b82 */ /* 0x000ee20000000800 */
[----:B------:R-:W-:-:S07]  /*8350*/  LOP3.LUT R31, RZ, R19, RZ, 0x33, !PT ;  /* 0x00000013ff1f7212 */ /* 0x000fce00078e33ff */
[----:B------:R-:W0:Y:S01]  /*8360*/  LDC R37, c[0x0][0x610] ;  /* 0x00018400ff257b82 */ /* 0x000e220000000800 */
[----:B----4-:R-:W-:Y:S05]  /*8370*/  @!P0 BRA `(.L_x_175) ;  /* 0x0000000000288947 */ /* 0x010fea0003800000 */
[----:B------:R-:W4:Y:S02]  /*8380*/  LDC R21, c[0x0][0x64c] ;  /* 0x00019300ff157b82 */ /* 0x000f240000000800 */
[----:B----4-:R-:W-:-:S05]  /*8390*/  IADD3 R21, P0, R26, R21, RZ ;  /* 0x000000151a157210 */ /* 0x010fca0007f1e0ff */
        /* <DEDUP_REMOVED lines=8> */
.L_x_175:
[----:B--2---:R-:W-:Y:S01]  /*8420*/  SHF.R.U64 R4, R4, R33, R5 ;  /* 0x0000002104047219 */ /* 0x004fe20000001205 */
[----:B0-----:R-:W-:Y:S01]  /*8430*/  VIADD R21, R28, 0xffffffff ;  /* 0xffffffff1c157836 */ /* 0x001fe20000000000 */
[----:B------:R-:W-:Y:S01]  /*8440*/  LOP3.LUT R19, R6, R31, RZ, 0xc0, !PT ;  /* 0x0000001f06137212 */ /* 0x000fe200078ec0ff */
[----:B------:R-:W-:Y:S02]  /*8450*/  IMAD.MOV R25, RZ, RZ, -R25 ;  /* 0x000000ffff197224 */ /* 0x000fe400078e0a19 */
[----:B------:R-:W-:Y:S02]  /*8460*/  IMAD.MOV R5, RZ, RZ, -R4 ;  /* 0x000000ffff057224 */ /* 0x000fe400078e0a04 */
[----:B------:R-:W-:Y:S01]  /*8470*/  IMAD R6, R32, R4, R19 ;  /* 0x0000000420067224 */ /* 0x000fe200078e0213 */
[----:B------:R-:W-:Y:S01]  /*8480*/  LOP3.LUT R19, R22, R21, RZ, 0xc0, !PT ;  /* 0x0000001516137212 */ /* 0x000fe200078ec0ff */
[----:B-1----:R-:W-:Y:S02]  /*8490*/  @P2 IMAD R29, R27, R25, R30 ;  /* 0x000000191b1d2224 */ /* 0x002fe400078e021e */
[----:B---3--:R-:W-:-:S02]  /*84a0*/  IMAD R4, R5, R36, R26 ;  /* 0x0000002405047224 */ /* 0x008fc400078e021a */
[----:B------:R-:W-:Y:S02]  /*84b0*/  IMAD R6, R6, R37, R29 ;  /* 0x0000002506067224 */ /* 0x000fe400078e021d */
[----:B------:R-:W-:Y:S02]  /*84c0*/  IMAD R19, R4, R28, R19 ;  /* 0x0000001c04137224 */ /* 0x000fe400078e0213 */
[----:B------:R-:W-:Y:S02]  /*84d0*/  IMAD.MOV.U32 R18, RZ, RZ, 0x1 ;  /* 0x00000001ff127424 */ /* 0x000fe400078e00ff */
[----:B------:R-:W-:Y:S01]  /*84e0*/  IMAD.MOV.U32 R4, RZ, RZ, R24 ;  /* 0x000000ffff047224 */ /* 0x000fe200078e0018 */
[----:B------:R-:W-:Y:S02]  /*84f0*/  SEL R5, R19, R6, !P2 ;  /* 0x0000000613057207 */ /* 0x000fe40005000000 */
[----:B------:R-:W-:-:S07]  /*8500*/  SEL R6, R6, R19, !P2 ;  /* 0x0000001306067207 */ /* 0x000fce0005000000 */
.L_x_173:
[----:B------:R-:W-:Y:S02]  /*8510*/  LOP3.LUT P0, RZ, R18, 0xff, RZ, 0xc0, !PT ;  /* 0x000000ff12ff7812 */ /* 0x000fe4000780c0ff */
[----:B------:R-:W-:-:S11]  /*8520*/  LOP3.LUT R150, R150, 0x1, RZ, 0x3c, !PT ;  /* 0x0000000196967812 */ /* 0x000fd600078e3cff */
[----:B------:R-:W-:Y:S05]  /*8530*/  @P0 BRA `(.L_x_176) ;  /* 0xffffff9400540947 */ /* 0x000fea000383ffff */
[----:B------:R-:W-:Y:S05]  /*8540*/  EXIT ;  /* 0x000000000000794d */ /* 0x000fea0003800000 */
.L_x_18:
[----:B------:R-:W-:-:S08]  /*8550*/  ISETP.NE.AND P0, PT, R18, RZ, PT ;  /* 0x000000ff1200720c */ /* 0x000fd00003f05270 */
[----:B--23-5:R-:W0:-:S00]  /*8560*/  USETMAXREG.DEALLOC.CTAPOOL 0x28 ;  /* 0x00000028000079c8 */ /* 0x02ce0000080e0500 */
[----:B------:R-:W-:Y:S05]  /*8570*/  @P0 EXIT ;  /* 0x000000000000094d */ /* 0x000fea0003800000 */
[----:B0-----:R-:W-:Y:S01]  /*8580*/  LOP3.LUT P0, RZ, R20, 0xff, RZ, 0xc0, !PT ;  /* 0x000000ff14ff7812 */ /* 0x001fe2000780c0ff */
[----:B------:R-:W-:Y:S02]  /*8590*/  IMAD.MOV.U32 R12, RZ, RZ, 0x1 ;  /* 0x00000001ff0c7424 */ /* 0x000fe400078e00ff */
[----:B------:R-:W-:-:S10]  /*85a0*/  IMAD.MOV.U32 R15, RZ, RZ, RZ ;  /* 0x000000ffff0f7224 */ /* 0x000fd400078e00ff */
[----:B------:R-:W-:Y:S05]  /*85b0*/  @!P0 BRA `(.L_x_177) ;  /* 0x0000000c00688947 */ /* 0x000fea0003800000 */
[----:B------:R-:W0:Y:S01]  /*85c0*/  S2UR UR9, SR_CgaCtaId ;  /* 0x00000000000979c3 */ /* 0x000e220000008800 */
[----:B------:R-:W-:Y:S01]  /*85d0*/  ULDC UR5, c[0x0][0x658] ;  /* 0x0001960000057ab9 */ /* 0x000fe20000000800 */
[----:B------:R-:W-:Y:S01]  /*85e0*/  UMOV UR10, 0xffffffff ;  /* 0xffffffff000a7882 */ /* 0x000fe20000000000 */
[----:B------:R-:W-:Y:S01]  /*85f0*/  UMOV UR11, 0x1 ;  /* 0x00000001000b7882 */ /* 0x000fe20000000000 */
[----:B------:R-:W-:Y:S01]  /*8600*/  USHF.L.U32 UR10, UR10, UR5, URZ ;  /* 0x000000050a0a7299 */ /* 0x000fe2000800063f */
[----:B------:R-:W-:Y:S01]  /*8610*/  LOP3.LUT P0, RZ, R11, 0x1f, RZ, 0xc0, !PT ;  /* 0x0000001f0bff7812 */ /* 0x000fe2000780c0ff */
[----:B------:R-:W-:Y:S01]  /*8620*/  BSSY B0, `(.L_x_177) ;  /* 0x00000d3000007945 */ /* 0x000fe20003800000 */
[C---:B------:R-:W-:Y:S01]  /*8630*/  ISETP.NE.AND P3, PT, R10.reuse, RZ, PT ;  /* 0x000000ff0a00720c */ /* 0x040fe20003f65270 */
[----:B------:R-:W-:Y:S01]  /*8640*/  ULOP3.LUT UR14, URZ, UR10, URZ, 0x33, !UPT ;  /* 0x0000000a3f0e7292 */ /* 0x000fe2000f8e333f */
[----:B------:R-:W-:Y:S01]  /*8650*/  ISETP.NE.OR P0, PT, R10, RZ, !P0 ;  /* 0x000000ff0a00720c */ /* 0x000fe20004705670 */
[----:B------:R-:W-:Y:S01]  /*8660*/  IMAD.MOV.U32 R14, RZ, RZ, 0x1 ;  /* 0x00000001ff0e7424 */ /* 0x000fe200078e00ff */
[----:B------:R-:W-:Y:S01]  /*8670*/  LOP3.LUT R13, R7, 0x2, RZ, 0xfc, !PT ;  /* 0x00000002070d7812 */ /* 0x000fe200078efcff */
[----:B------:R-:W-:Y:S01]  /*8680*/  IMAD.MOV.U32 R12, RZ, RZ, 0x1 ;  /* 0x00000001ff0c7424 */ /* 0x000fe200078e00ff */
[----:B------:R-:W-:Y:S01]  /*8690*/  ULDC UR4, c[0x0][0x600] ;  /* 0x0001800000047ab9 */ /* 0x000fe20000000800 */
[----:B------:R-:W-:Y:S01]  /*86a0*/  IMAD.MOV.U32 R15, RZ, RZ, RZ ;  /* 0x000000ffff0f7224 */ /* 0x000fe200078e00ff */
[----:B------:R-:W-:Y:S01]  /*86b0*/  UMOV UR15, 0x55 ;  /* 0x00000055000f7882 */ /* 0x000fe20000000000 */
[----:B------:R-:W-:-:S02]  /*86c0*/  UIADD3 UR25, UR13, 0x1, URZ ;  /* 0x000000010d197890 */ /* 0x000fc4000fffe03f */
[----:B------:R-:W-:Y:S02]  /*86d0*/  UIADD3 UR4, UR4, -0x1, URZ ;  /* 0xffffffff04047890 */ /* 0x000fe4000fffe03f */
[----:B------:R-:W-:Y:S01]  /*86e0*/  USHF.L.U32 UR5, UR11, UR5, URZ ;  /* 0x000000050b057299 */ /* 0x000fe2000800063f */
[----:B------:R-:W-:Y:S01]  /*86f0*/  ULDC.64 UR26, c[0x0][0x198] ;  /* 0x00006600001a7ab9 */ /* 0x000fe20000000a00 */
[----:B0-----:R-:W-:Y:S02]  /*8700*/  ULOP3.LUT UR8, UR9, 0x1, URZ, 0xc0, !UPT ;  /* 0x0000000109087892 */ /* 0x001fe4000f8ec03f */
[----:B------:R-:W-:Y:S02]  /*8710*/  USHF.R.U32.HI UR28, URZ, 0x1, UR9 ;  /* 0x000000013f1c7899 */ /* 0x000fe40008011609 */
[----:B------:R-:W-:Y:S02]  /*8720*/  USHF.L.U32 UR6, UR9, 0x6, URZ ;  /* 0x0000000609067899 */ /* 0x000fe4000800063f */
[----:B------:R-:W-:-:S02]  /*8730*/  USHF.L.U32 UR7, UR9, 0xb, URZ ;  /* 0x0000000b09077899 */ /* 0x000fc4000800063f */
[----:B------:R-:W-:Y:S02]  /*8740*/  ULOP3.LUT UR9, UR9, 0xfffffffe, URZ, 0xc0, !UPT ;  /* 0xfffffffe09097892 */ /* 0x000fe4000f8ec03f */
[----:B------:R-:W-:Y:S02]  /*8750*/  UISETP.GT.U32.AND UP0, UPT, UR8, 0xffff, UPT ;  /* 0x0000ffff0800788c */ /* 0x000fe4000bf04070 */
[----:B------:R-:W-:Y:S02]  /*8760*/  USHF.L.U32 UR10, UR11, UR9, URZ ;  /* 0x000000090b0a7299 */ /* 0x000fe4000800063f */
[----:B------:R-:W-:Y:S02]  /*8770*/  ULOP3.LUT UR9, UR9, 0x1, URZ, 0xfc, !UPT ;  /* 0x0000000109097892 */ /* 0x000fe4000f8efc3f */
[----:B------:R-:W-:Y:S02]  /*8780*/  USEL UR8, UR8, 0xffff, !UP0 ;  /* 0x0000ffff08087887 */ /* 0x000fe4000c000000 */
[----:B------:R-:W-:-:S02]  /*8790*/  USHF.L.U32 UR9, UR11, UR9, URZ ;  /* 0x000000090b097299 */ /* 0x000fc4000800063f */
[----:B------:R-:W-:Y:S02]  /*87a0*/  ULOP3.LUT UR8, UR8, 0xffff, URZ, 0xc0, !UPT ;  /* 0x0000ffff08087892 */ /* 0x000fe4000f8ec03f */
[----:B------:R-:W-:Y:S02]  /*87b0*/  ULOP3.LUT UR6, UR6, 0x40, URZ, 0xc0, !UPT ;  /* 0x0000004006067892 */ /* 0x000fe4000f8ec03f */
[----:B------:R-:W-:Y:S02]  /*87c0*/  ULOP3.LUT UR7, UR7, 0x800, URZ, 0xc0, !UPT ;  /* 0x0000080007077892 */ /* 0x000fe4000f8ec03f */
[----:B------:R-:W-:Y:S02]  /*87d0*/  ULOP3.LUT UR20, UR10, UR9, URZ, 0xfc, !UPT ;  /* 0x000000090a147292 */ /* 0x000fe4000f8efc3f */
[----:B------:R-:W-:-:S12]  /*87e0*/  USHF.L.U32 UR15, UR15, UR8, URZ ;  /* 0x000000080f0f7299 */ /* 0x000fd8000800063f */
.L_x_189:
[----:B------:R-:W-:-:S03]  /*87f0*/  UMOV UR8, 0xffffffff ;  /* 0xffffffff00087882 */ /* 0x000fc60000000000 */
[----:B------:R-:W-:Y:S05]  /*8800*/  BRA.DIV UR8, `(.L_x_178) ;  /* 0x0000002208987947 */ /* 0x000fea000b800000 */
[----:B------:R-:W-:-:S13]  /*8810*/  ELECT P1, URZ, PT ;  /* 0x00000000003f782f */ /* 0x000fda0003820000 */
.L_x_235:
[----:B------:R-:W0:Y:S01]  /*8820*/  LDC R10, c[0x0][0x28c] ;  /* 0x0000a300ff0a7b82 */ /* 0x000e220000000800 */
[----:B------:R-:W-:Y:S01]  /*8830*/  BSSY B1, `(.L_x_179) ;  /* 0x000003c000017945 */ /* 0x000fe20003800000 */
[----:B0-----:R-:W-:-:S13]  /*8840*/  ISETP.LT.OR P1, PT, R10, 0x1, !P1 ;  /* 0x000000010a00780c */ /* 0x001fda0004f21670 */
[----:B------:R-:W-:Y:S05]  /*8850*/  @P1 BRA `(.L_x_180) ;  /* 0x0000000000e41947 */ /* 0x000fea0003800000 */
[----:B------:R-:W-:Y:S01]  /*8860*/  LEA R10, R6, UR28, 0x2 ;  /* 0x0000001c060a7c11 */ /* 0x000fe2000f8e10ff */
[----:B------:R-:W-:Y:S01]  /*8870*/  IMAD.MOV.U32 R18, RZ, RZ, RZ ;  /* 0x000000ffff127224 */ /* 0x000fe200078e00ff */
[----:B------:R-:W-:Y:S01]  /*8880*/  LEA R16, R5, UR6, 0x7 ;  /* 0x0000000605107c11 */ /* 0x000fe2000f8e38ff */
[----:B------:R-:W-:Y:S02]  /*8890*/  IMAD.U32 R20, RZ, RZ, UR25 ;  /* 0x00000019ff147e24 */ /* 0x000fe4000f8e00ff */
[----:B------:R-:W-:Y:S02]  /*88a0*/  IMAD.MOV.U32 R5, RZ, RZ, R12 ;  /* 0x000000ffff057224 */ /* 0x000fe400078e000c */
[----:B------:R-:W-:Y:S02]  /*88b0*/  IMAD.MOV.U32 R6, RZ, RZ, R15 ;  /* 0x000000ffff067224 */ /* 0x000fe400078e000f */
[----:B------:R-:W-:-:S07]  /*88c0*/  IMAD.SHL.U32 R17, R10, 0x10, RZ ;  /* 0x000000100a117824 */ /* 0x000fce00078e00ff */
.L_x_184:
[----:B------:R-:W0:Y:S01]  /*88d0*/  S2R R11, SR_CgaCtaId ;  /* 0x00000000000b7919 */ /* 0x000e220000008800 */
[----:B------:R-:W-:-:S04]  /*88e0*/  MOV R10, 0x400 ;  /* 0x00000400000a7802 */ /* 0x000fc80000000f00 */
[----:B0-----:R-:W-:Y:S02]  /*88f0*/  LEA R21, R11, R10, 0x18 ;  /* 0x0000000a0b157211 */ /* 0x001fe400078ec0ff */
[----:B------:R-:W-:Y:S01]  /*8900*/  SHF.L.U32 R10, R5, 0x1f, RZ ;  /* 0x0000001f050a7819 */ /* 0x000fe200000006ff */
[----:B------:R-:W0:Y:S02]  /*8910*/  @!P3 LDC R11, c[0x0][0x500] ;  /* 0x00014000ff0bbb82 */ /* 0x000e240000000800 */
[----:B------:R-:W-:-:S04]  /*8920*/  IMAD R19, R6, 0x8, R21 ;  /* 0x0000000806137824 */ /* 0x000fc800078e0215 */
[----:B------:R-:W1:Y:S02]  /*8930*/  SYNCS.PHASECHK.TRANS64.TRYWAIT P1, [R19+URZ+0x128], R10 ;  /* 0x0001280a130075a7 */ /* 0x000e64000802017f */
[----:B-1----:R-:W-:Y:S05]  /*8940*/  @!P1 BRA `(.L_x_181) ;  /* 0x0000002000689947 */ /* 0x002fea0003800000 */
.L_x_236:
[----:B-1----:R-:W-:Y:S01]  /*8950*/  PRMT R10, R13, 0x9910, RZ ;  /* 0x000099100d0a7816 */ /* 0x002fe200000000ff */
[----:B0-----:R0:W-:Y:S03]  /*8960*/  @!P3 SYNCS.ARRIVE.TRANS64 RZ, [R19+URZ], R11 ;  /* 0x0000000b13ffb9a7 */ /* 0x0011e6000800003f */
[----:B------:R-:W-:-:S13]  /*8970*/  ISETP.NE.AND P1, PT, R10, 0x2, PT ;  /* 0x000000020a00780c */ /* 0x000fda0003f25270 */
[----:B0-----:R-:W-:Y:S05]  /*8980*/  @P1 BRA `(.L_x_182) ;  /* 0x0000000000041947 */ /* 0x001fea0003800000 */
[----:B------:R-:W-:Y:S01]  /*8990*/  BPT.TRAP 0x1 ;  /* 0x000000040000795c */ /* 0x000fe20000300000 */
.L_x_182:
[----:B------:R-:W-:Y:S05]  /*89a0*/  @P0 BRA `(.L_x_183) ;  /* 0x0000000000040947 */ /* 0x000fea0003800000 */
[----:B------:R-:W-:Y:S01]  /*89b0*/  BPT.TRAP 0x1 ;  /* 0x000000040000795c */ /* 0x000fe20000300000 */
.L_x_183:
[----:B------:R-:W-:Y:S01]  /*89c0*/  LEA R10, R6, UR28, 0x2 ;  /* 0x0000001c060a7c11 */ /* 0x000fe2000f8e10ff */
[----:B------:R-:W-:Y:S01]  /*89d0*/  VIADD R20, R20, 0xffffffff ;  /* 0xffffffff14147836 */ /* 0x000fe20000000000 */
[----:B------:R-:W-:Y:S01]  /*89e0*/  R2UR UR11, R6 ;  /* 0x00000000060b72ca */ /* 0x000fe200000e0000 */
[----:B------:R-:W-:Y:S01]  /*89f0*/  UIADD3 UR16, UP0, UR26, 0xf0, URZ ;  /* 0x000000f01a107890 */ /* 0x000fe2000ff1e03f */
[----:B------:R-:W-:Y:S01]  /*8a00*/  R2UR UR22, R21 ;  /* 0x00000000151672ca */ /* 0x000fe200000e0000 */
[----:B------:R-:W-:Y:S01]  /*8a10*/  IMAD.U32 R10, R10, 0x200, R21 ;  /* 0x000002000a0a7824 */ /* 0x000fe200078e0015 */
[----:B------:R-:W-:Y:S01]  /*8a20*/  R2UR UR23, R17 ;  /* 0x00000000111772ca */ /* 0x000fe200000e0000 */
[----:B------:R-:W-:Y:S01]  /*8a30*/  UIADD3 UR30, UP1, UR26, 0x1f0, URZ ;  /* 0x000001f01a1e7890 */ /* 0x000fe2000ff3e03f */
[----:B------:R-:W-:Y:S01]  /*8a40*/  R2UR UR9, R19 ;  /* 0x00000000130972ca */ /* 0x000fe200000e0000 */
[----:B------:R-:W-:Y:S01]  /*8a50*/  UIADD3.X UR17, URZ, UR27, URZ, UP0, !UPT ;  /* 0x0000001b3f117290 */ /* 0x000fe200087fe43f */
[----:B------:R-:W-:Y:S01]  /*8a60*/  R2UR UR8, R10 ;  /* 0x000000000a0872ca */ /* 0x000fe200000e0000 */
[----:B------:R-:W-:Y:S01]  /*8a70*/  UPRMT UR21, URZ, 0x5410, UR15 ;  /* 0x000054103f157896 */ /* 0x000fe2000800000f */
[----:B------:R-:W-:Y:S01]  /*8a80*/  R2UR UR10, R18 ;  /* 0x00000000120a72ca */ /* 0x000fe200000e0000 */
[----:B------:R-:W-:Y:S01]  /*8a90*/  VIADD R6, R6, 0x1 ;  /* 0x0000000106067836 */ /* 0x000fe20000000000 */
[----:B------:R-:W-:Y:S01]  /*8aa0*/  R2UR UR12, R4 ;  /* 0x00000000040c72ca */ /* 0x000fe200000e0000 */
[----:B------:R-:W-:Y:S01]  /*8ab0*/  ULEA UR11, UR11, UR7, 0xc ;  /* 0x000000070b0b7291 */ /* 0x000fe2000f8e603f */
[----:B------:R-:W-:Y:S01]  /*8ac0*/  R2UR UR24, R16 ;  /* 0x00000000101872ca */ /* 0x000fe200000e0000 */
[----:B------:R-:W-:Y:S01]  /*8ad0*/  UPRMT UR29, URZ, 0x5410, UR20 ;  /* 0x000054103f1d7896 */ /* 0x000fe20008000014 */
[----:B------:R-:W-:Y:S01]  /*8ae0*/  ISETP.GT.AND P4, PT, R20, 0x1, PT ;  /* 0x000000011400780c */ /* 0x000fe20003f84270 */
[----:B------:R-:W-:Y:S01]  /*8af0*/  UIADD3 UR22, UR22, 0x12b80, UR11 ;  /* 0x00012b8016167890 */ /* 0x000fe2000fffe00b */
[----:B------:R-:W-:Y:S01]  /*8b00*/  ISETP.NE.AND P1, PT, R6, 0x25, PT ;  /* 0x000000250600780c */ /* 0x000fe20003f25270 */
[----:B------:R-:W-:Y:S01]  /*8b10*/  UIADD3.X UR31, URZ, UR27, URZ, UP1, !UPT ;  /* 0x0000001b3f1f7290 */ /* 0x000fe20008ffe43f */
[----:B------:R-:W-:Y:S01]  /*8b20*/  VIADD R18, R18, 0x20 ;  /* 0x0000002012127836 */ /* 0x000fe20000000000 */
[----:B------:R-:W-:Y:S01]  /*8b30*/  UIADD3 UR8, UR8, 0x380, URZ ;  /* 0x0000038008087890 */ /* 0x000fe2000fffe03f */
[----:B------:R-:W-:Y:S01]  /*8b40*/  SEL R10, RZ, 0x1, P1 ;  /* 0x00000001ff0a7807 */ /* 0x000fe20000800000 */
[----:B------:R-:W-:Y:S01]  /*8b50*/  UMOV UR18, 0x0 ;  /* 0x0000000000127882 */ /* 0x000fe20000000000 */
[----:B------:R-:W-:Y:S01]  /*8b60*/  UMOV UR19, 0x10000000 ;  /* 0x1000000000137882 */ /* 0x000fe20000000000 */
[----:B------:R-:W-:Y:S01]  /*8b70*/  UMOV UR11, UR23 ;  /* 0x00000017000b7c82 */ /* 0x000fe20008000000 */
[----:B------:R-:W-:-:S02]  /*8b80*/  LOP3.LUT R5, R5, R10, RZ, 0x3c, !PT ;  /* 0x0000000a05057212 */ /* 0x000fc400078e3cff */
[----:B------:R-:W-:Y:S02]  /*8b90*/  SEL R6, R6, RZ, P1 ;  /* 0x000000ff06067207 */ /* 0x000fe40000800000 */
[----:B------:R0:W-:Y:S02]  /*8ba0*/  UTMALDG.3D.MULTICAST [UR8], [UR16], UR21, desc[UR18] ;  /* 0x00001208100073b4 */ /* 0x0001e40008011815 */
[----:B0-----:R-:W-:Y:S01]  /*8bb0*/  UMOV UR8, UR22 ;  /* 0x0000001600087c82 */ /* 0x001fe20008000000 */
[----:B------:R-:W-:Y:S02]  /*8bc0*/  UMOV UR11, UR24 ;  /* 0x00000018000b7c82 */ /* 0x000fe40008000000 */
[----:B------:R0:W-:Y:S02]  /*8bd0*/  UTMALDG.3D.MULTICAST [UR8], [UR30], UR29, desc[UR18] ;  /* 0x000012081e0073b4 */ /* 0x0001e4000801181d */
[----:B0-----:R-:W-:Y:S05]  /*8be0*/  @P4 BRA `(.L_x_184) ;  /* 0xfffffffc00384947 */ /* 0x001fea000383ffff */
.L_x_180:
[----:B------:R-:W-:Y:S05]  /*8bf0*/  BSYNC B1 ;  /* 0x0000000000017941 */ /* 0x000fea0003800000 */
.L_x_179:
[----:B------:R-:W-:Y:S01]  /*8c00*/  LOP3.LUT P5, RZ, R14, 0xff, RZ, 0xc0, !PT ;  /* 0x000000ff0eff7812 */ /* 0x000fe200078ac0ff */
[----:B------:R-:W-:Y:S01]  /*8c10*/  VIADD R6, R15, UR13 ;  /* 0x0000000d0f067c36 */ /* 0x000fe20008000000 */
[----:B------:R-:W-:Y:S02]  /*8c20*/  UISETP.GE.U32.AND UP0, UPT, UR13, 0x25, UPT ;  /* 0x000000250d00788c */ /* 0x000fe4000bf06070 */
[----:B------:R-:W-:Y:S01]  /*8c30*/  IMAD.U32 R14, RZ, RZ, UR13 ;  /* 0x0000000dff0e7e24 */ /* 0x000fe2000f8e00ff */
[----:B------:R-:W-:Y:S01]  /*8c40*/  ULDC.64 UR8, c[0x0][0x650] ;  /* 0x0001940000087ab9 */ /* 0x000fe20000000a00 */
[C---:B------:R-:W-:Y:S01]  /*8c50*/  IMAD.WIDE.U32 R4, R6.reuse, -0x45306eb3, RZ ;  /* 0xbacf914d06047825 */ /* 0x040fe200078e00ff */
[C---:B------:R-:W-:Y:S01]  /*8c60*/  ISETP.GT.U32.AND P1, PT, R6.reuse, 0x24, PT ;  /* 0x000000240600780c */ /* 0x040fe20003f24070 */
[----:B------:R-:W-:Y:S01]  /*8c70*/  BSSY B1, `(.L_x_185) ;  /* 0x000006b000017945 */ /* 0x000fe20003800000 */
[----:B------:R-:W-:Y:S01]  /*8c80*/  PLOP3.LUT P4, PT, PT, PT, UP0, 0x80, 0x0 ;  /* 0x000000000000781c */ /* 0x000fe20003f8f008 */
[----:B------:R-:W-:Y:S01]  /*8c90*/  IMAD.IADD R4, R6, 0x1, -R5 ;  /* 0x0000000106047824 */ /* 0x000fe200078e0a05 */
[----:B------:R-:W-:-:S02]  /*8ca0*/  ISETP.LT.U32.AND P1, PT, R14, 0x25, P1 ;  /* 0x000000250e00780c */ /* 0x000fc40000f21070 */
[----:B------:R-:W-:Y:S01]  /*8cb0*/  PRMT R14, RZ, 0x7610, R14 ;  /* 0x00007610ff0e7816 */ /* 0x000fe2000000000e */
[----:B------:R-:W0:Y:S01]  /*8cc0*/  @P5 S2R R11, SR_CgaCtaId ;  /* 0x00000000000b5919 */ /* 0x000e220000008800 */
[----:B------:R-:W-:Y:S02]  /*8cd0*/  @P5 MOV R10, 0x400 ;  /* 0x00000400000a5802 */ /* 0x000fe40000000f00 */
[----:B------:R-:W-:Y:S01]  /*8ce0*/  LEA.HI R4, R4, R5, RZ, 0x1f ;  /* 0x0000000504047211 */ /* 0x000fe200078ff8ff */
[----:B------:R-:W-:-:S03]  /*8cf0*/  IMAD.MOV.U32 R5, RZ, RZ, -0x1 ;  /* 0xffffffffff057424 */ /* 0x000fc600078e00ff */
[----:B------:R-:W-:Y:S01]  /*8d00*/  SHF.R.U32.HI R15, RZ, 0x5, R4 ;  /* 0x00000005ff0f7819 */ /* 0x000fe20000011604 */
[----:B------:R-:W-:Y:S01]  /*8d10*/  IMAD.MOV.U32 R4, RZ, RZ, -0x1 ;  /* 0xffffffffff047424 */ /* 0x000fe200078e00ff */
[----:B0-----:R-:W-:Y:S02]  /*8d20*/  @P5 LEA R10, R11, R10, 0x18 ;  /* 0x0000000a0b0a5211 */ /* 0x001fe400078ec0ff */
[----:B------:R-:W-:Y:S02]  /*8d30*/  SEL R11, RZ, 0x1, !P1 ;  /* 0x00000001ff0b7807 */ /* 0x000fe40004800000 */
[----:B------:R-:W-:Y:S01]  /*8d40*/  IADD3 R2, P1, R2, R8, RZ ;  /* 0x0000000802027210 */ /* 0x000fe20007f3e0ff */
[----:B------:R0:W-:Y:S01]  /*8d50*/  @P5 SYNCS.ARRIVE.TRANS64.A1T0 RZ, [R10+URZ+0x288], RZ ;  /* 0x000288ff0aff59a7 */ /* 0x0001e2000810003f */
[----:B------:R-:W-:-:S03]  /*8d60*/  LOP3.LUT R12, R12, R11, RZ, 0x3c, !PT ;  /* 0x0000000b0c0c7212 */ /* 0x000fc600078e3cff */
[----:B------:R-:W-:Y:S01]  /*8d70*/  IMAD.X R3, R3, 0x1, R0, P1 ;  /* 0x0000000103037824 */ /* 0x000fe200008e0600 */
[----:B------:R-:W-:Y:S02]  /*8d80*/  ISETP.GE.U32.AND P1, PT, R2, UR8, PT ;  /* 0x0000000802007c0c */ /* 0x000fe4000bf26070 */
[----:B------:R-:W-:Y:S01]  /*8d90*/  @P4 LOP3.LUT R12, R12, 0x1, R15, 0x78, !PT ;  /* 0x000000010c0c4812 */ /* 0x000fe200078e780f */
[----:B------:R-:W-:Y:S01]  /*8da0*/  IMAD R15, R15, -0x25, R6 ;  /* 0xffffffdb0f0f7824 */ /* 0x000fe200078e0206 */
[----:B------:R-:W-:Y:S01]  /*8db0*/  ISETP.GE.U32.AND.EX P1, PT, R3, UR9, PT, P1 ;  /* 0x0000000903007c0c */ /* 0x000fe2000bf26110 */
[----:B------:R-:W-:Y:S01]  /*8dc0*/  IMAD.MOV.U32 R6, RZ, RZ, -0x1 ;  /* 0xffffffffff067424 */ /* 0x000fe200078e00ff */
[----:B0-----:R-:W-:-:S11]  /*8dd0*/  PRMT R10, RZ, 0x7610, R10 ;  /* 0x00007610ff0a7816 */ /* 0x001fd6000000000a */
[----:B------:R-:W-:Y:S05]  /*8de0*/  @P1 BRA `(.L_x_186) ;  /* 0x00000004004c1947 */ /* 0x000fea0003800000 */
[----:B------:R-:W0:Y:S01]  /*8df0*/  S2R R17, SR_CTAID.X ;  /* 0x0000000000117919 */ /* 0x000e220000002500 */
[----:B------:R-:W-:Y:S01]  /*8e00*/  ULDC.64 UR8, c[0x0][0x628] ;  /* 0x00018a0000087ab9 */ /* 0x000fe20000000a00 */
[----:B------:R-:W1:Y:S01]  /*8e10*/  LDC R18, c[0x0][0x144] ;  /* 0x00005100ff127b82 */ /* 0x000e620000000800 */
[----:B------:R-:W-:Y:S01]  /*8e20*/  ISETP.NE.U32.AND P1, PT, RZ, UR8, PT ;  /* 0x00000008ff007c0c */ /* 0x000fe2000bf25070 */
[----:B------:R-:W2:Y:S01]  /*8e30*/  S2R R6, SR_CTAID.Y ;  /* 0x0000000000067919 */ /* 0x000ea20000002600 */
[----:B------:R-:W-:Y:S01]  /*8e40*/  ULDC UR10, c[0x0][0x150] ;  /* 0x00005400000a7ab9 */ /* 0x000fe20000000800 */
[----:B------:R-:W-:Y:S01]  /*8e50*/  ULDC UR11, c[0x0][0x630] ;  /* 0x00018c00000b7ab9 */ /* 0x000fe20000000800 */
[----:B------:R-:W-:Y:S01]  /*8e60*/  ISETP.NE.AND.EX P1, PT, RZ, UR9, PT, P1 ;  /* 0x00000009ff007c0c */ /* 0x000fe2000bf25310 */
[----:B------:R-:W-:Y:S01]  /*8e70*/  IMAD.MOV.U32 R4, RZ, RZ, R2 ;  /* 0x000000ffff047224 */ /* 0x000fe200078e0002 */
[----:B0-----:R-:W-:-:S05]  /*8e80*/  I2FP.F32.U32 R5, R17 ;  /* 0x0000001100057245 */ /* 0x001fca0000201000 */
[----:B------:R-:W-:Y:S01]  /*8e90*/  FMUL R20, R5, UR10 ;  /* 0x0000000a05147c20 */ /* 0x000fe20008400000 */
[----:B------:R-:W-:-:S05]  /*8ea0*/  IMAD.MOV.U32 R5, RZ, RZ, R3 ;  /* 0x000000ffff057224 */ /* 0x000fca00078e0003 */
[----:B--2---:R-:W-:Y:S05]  /*8eb0*/  @!P1 BRA `(.L_x_187) ;  /* 0x0000000000289947 */ /* 0x004fea0003800000 */
[----:B------:R-:W-:Y:S02]  /*8ec0*/  ULDC UR10, c[0x0][0x634] ;  /* 0x00018d00000a7ab9 */ /* 0x000fe40000000800 */
[----:B------:R-:W-:-:S05]  /*8ed0*/  IADD3 R5, P1, R2, UR10, RZ ;  /* 0x0000000a02057c10 */ /* 0x000fca000ff3e0ff */
[----:B------:R-:W-:-:S04]  /*8ee0*/  IMAD.X R19, RZ, RZ, R3, P1 ;  /* 0x000000ffff137224 */ /* 0x000fc800008e0603 */
[----:B------:R-:W-:-:S04]  /*8ef0*/  IMAD.WIDE.U32 R10, R19, UR8, RZ ;  /* 0x00000008130a7c25 */ /* 0x000fc8000f8e00ff */
[----:B------:R-:W-:-:S04]  /*8f00*/  IMAD.WIDE.U32 R10, P1, R5, UR9, R10 ;  /* 0x00000009050a7c25 */ /* 0x000fc8000f82000a */
[----:B------:R-:W-:-:S04]  /*8f10*/  IMAD.WIDE.U32 R4, R5, UR8, RZ ;  /* 0x0000000805047c25 */ /* 0x000fc8000f8e00ff */
[----:B------:R-:W-:Y:S01]  /*8f20*/  IMAD.MOV.U32 R4, RZ, RZ, R11 ;  /* 0x000000ffff047224 */ /* 0x000fe200078e000b */
[----:B------:R-:W-:Y:S01]  /*8f30*/  IADD3 RZ, P4, R5, R10, RZ ;  /* 0x0000000a05ff7210 */ /* 0x000fe20007f9e0ff */
[----:B------:R-:W-:-:S04]  /*8f40*/  IMAD.X R5, RZ, RZ, RZ, P1 ;  /* 0x000000ffff057224 */ /* 0x000fc800008e06ff */
[----:B------:R-:W-:-:S08]  /*8f50*/  IMAD.WIDE.U32.X R4, R19, UR9, R4, P4 ;  /* 0x0000000913047c25 */ /* 0x000fd0000a0e0404 */
.L_x_187:
[--C-:B------:R-:W-:Y:S01]  /*8f60*/  SHF.R.U64 R16, R4, UR11, R5.reuse ;  /* 0x0000000b04107c19 */ /* 0x100fe20008001205 */
[----:B------:R-:W0:Y:S01]  /*8f70*/  F2I.U32.TRUNC.NTZ R20, R20 ;  /* 0x0000001400147305 */ /* 0x000e22000020f000 */
[----:B------:R-:W-:Y:S01]  /*8f80*/  SHF.R.U32.HI R4, RZ, UR11, R5 ;  /* 0x0000000bff047c19 */ /* 0x000fe20008011605 */
[----:B------:R-:W-:Y:S01]  /*8f90*/  ULDC.64 UR8, c[0x0][0x620] ;  /* 0x0001880000087ab9 */ /* 0x000fe20000000a00 */
[----:B------:R-:W-:Y:S01]  /*8fa0*/  IADD3 R11, P1, RZ, -R16, RZ ;  /* 0x80000010ff0b7210 */ /* 0x000fe20007f3e0ff */
[----:B------:R-:W-:Y:S01]  /*8fb0*/  ULDC.64 UR10, c[0x0][0x640] ;  /* 0x00019000000a7ab9 */ /* 0x000fe20000000a00 */
[----:B------:R-:W2:Y:S03]  /*8fc0*/  LDC R21, c[0x0][0x148] ;  /* 0x00005200ff157b82 */ /* 0x000ea60000000800 */
[----:B------:R-:W-:Y:S01]  /*8fd0*/  IMAD.X R4, RZ, RZ, ~R4, P1 ;  /* 0x000000ffff047224 */ /* 0x000fe200008e0e04 */
[----:B------:R-:W-:-:S03]  /*8fe0*/  ISETP.NE.U32.AND P1, PT, RZ, UR10, PT ;  /* 0x0000000aff007c0c */ /* 0x000fc6000bf25070 */
[----:B------:R-:W-:Y:S01]  /*8ff0*/  IMAD R10, R4, UR8, RZ ;  /* 0x00000008040a7c24 */ /* 0x000fe2000f8e02ff */
[----:B------:R-:W-:Y:S01]  /*9000*/  ISETP.NE.AND.EX P1, PT, RZ, UR11, PT, P1 ;  /* 0x0000000bff007c0c */ /* 0x000fe2000bf25310 */
[----:B------:R-:W-:Y:S01]  /*9010*/  IMAD.WIDE.U32 R4, R11, UR8, R2 ;  /* 0x000000080b047c25 */ /* 0x000fe2000f8e0002 */
[----:B------:R-:W-:-:S03]  /*9020*/  ULDC UR8, c[0x0][0x618] ;  /* 0x0001860000087ab9 */ /* 0x000fc60000000800 */
[----:B------:R-:W-:Y:S01]  /*9030*/  IMAD R11, R11, UR9, R10 ;  /* 0x000000090b0b7c24 */ /* 0x000fe2000f8e020a */
[----:B------:R-:W-:Y:S01]  /*9040*/  ULDC UR9, c[0x0][0x154] ;  /* 0x0000550000097ab9 */ /* 0x000fe20000000800 */
[----:B0-----:R-:W-:Y:S02]  /*9050*/  IMAD.MOV R10, RZ, RZ, -R20 ;  /* 0x000000ffff0a7224 */ /* 0x001fe400078e0a14 */
[----:B------:R-:W-:Y:S02]  /*9060*/  IMAD.IADD R5, R5, 0x1, R11 ;  /* 0x0000000105057824 */ /* 0x000fe400078e020b */
[----:B-1----:R-:W-:Y:S01]  /*9070*/  IMAD R17, R18, R10, R17 ;  /* 0x0000000a12117224 */ /* 0x002fe200078e0211 */
[----:B------:R-:W-:Y:S02]  /*9080*/  I2FP.F32.U32 R10, R6 ;  /* 0x00000006000a7245 */ /* 0x000fe40000201000 */
[--C-:B------:R-:W-:Y:S02]  /*9090*/  SHF.R.U64 R18, R4, UR8, R5.reuse ;  /* 0x0000000804127c19 */ /* 0x100fe40008001205 */
[----:B------:R-:W-:Y:S01]  /*90a0*/  SHF.R.U32.HI R5, RZ, UR8, R5 ;  /* 0x00000008ff057c19 */ /* 0x000fe20008011605 */
[----:B------:R-:W-:Y:S01]  /*90b0*/  FMUL R10, R10, UR9 ;  /* 0x000000090a0a7c20 */ /* 0x000fe20008400000 */
[----:B------:R-:W-:-:S02]  /*90c0*/  ULDC UR8, c[0x0][0x608] ;  /* 0x0001820000087ab9 */ /* 0x000fc40000000800 */
[--C-:B------:R-:W-:Y:S01]  /*90d0*/  SHF.R.U64 R20, R18, UR8, R5.reuse ;  /* 0x0000000812147c19 */ /* 0x100fe20008001205 */
[----:B------:R0:W1:Y:S01]  /*90e0*/  F2I.U32.TRUNC.NTZ R22, R10 ;  /* 0x0000000a00167305 */ /* 0x000062000020f000 */
[----:B------:R-:W-:Y:S01]  /*90f0*/  SHF.R.U32.HI R5, RZ, UR8, R5 ;  /* 0x00000008ff057c19 */ /* 0x000fe20008011605 */
[----:B------:R-:W-:-:S03]  /*9100*/  ULDC UR8, c[0x0][0x658] ;  /* 0x0001960000087ab9 */ /* 0x000fc60000000800 */
[--C-:B------:R-:W-:Y:S02]  /*9110*/  SHF.R.U64 R19, R20, UR8, R5.reuse ;  /* 0x0000000814137c19 */ /* 0x100fe40008001205 */
[----:B------:R-:W-:-:S03]  /*9120*/  SHF.R.U32.HI R23, RZ, UR8, R5 ;  /* 0x00000008ff177c19 */ /* 0x000fc60008011605 */
[----:B------:R-:W-:Y:S02]  /*9130*/  IMAD.MOV.U32 R4, RZ, RZ, R19 ;  /* 0x000000ffff047224 */ /* 0x000fe400078e0013 */
[----:B------:R-:W-:Y:S01]  /*9140*/  IMAD.MOV.U32 R5, RZ, RZ, R23 ;  /* 0x000000ffff057224 */ /* 0x000fe200078e0017 */
[----:B0-----:R-:W-:Y:S06]  /*9150*/  @!P1 BRA `(.L_x_188) ;  /* 0x0000000000289947 */ /* 0x001fec0003800000 */
        /* <DEDUP_REMOVED lines=10> */
.L_x_188:
[----:B------:R-:W-:Y:S01]  /*9200*/  ULDC UR8, c[0x0][0x648] ;  /* 0x0001920000087ab9 */ /* 0x000fe20000000800 */
[----:B-1----:R-:W-:Y:S01]  /*9210*/  IMAD.MOV R22, RZ, RZ, -R22 ;  /* 0x000000ffff167224 */ /* 0x002fe200078e0a16 */
[----:B------:R-:W-:Y:S01]  /*9220*/  SHF.R.U64 R5, R4, UR8, R5 ;  /* 0x0000000804057c19 */ /* 0x000fe20008001205 */
[----:B------:R-:W-:Y:S01]  /*9230*/  ULDC UR8, c[0x0][0x638] ;  /* 0x00018e0000087ab9 */ /* 0x000fe20000000800 */
[----:B------:R-:W-:Y:S01]  /*9240*/  LOP3.LUT R4, R20, UR14, RZ, 0xc0, !PT ;  /* 0x0000000e14047c12 */ /* 0x000fe2000f8ec0ff */
[----:B--2---:R-:W-:Y:S01]  /*9250*/  @P2 IMAD R17, R21, R22, R6 ;  /* 0x0000001615112224 */ /* 0x004fe200078e0206 */
[----:B------:R-:W-:Y:S01]  /*9260*/  LOP3.LUT R18, R18, UR4, RZ, 0xc0, !PT ;  /* 0x0000000412127c12 */ /* 0x000fe2000f8ec0ff */
[----:B------:R-:W-:Y:S01]  /*9270*/  IMAD.MOV R6, RZ, RZ, -R5 ;  /* 0x000000ffff067224 */ /* 0x000fe200078e0a05 */
[----:B------:R-:W-:Y:S01]  /*9280*/  ULDC UR9, c[0x0][0x610] ;  /* 0x0001840000097ab9 */ /* 0x000fe20000000800 */
[----:B------:R-:W-:Y:S02]  /*9290*/  IMAD R4, R5, UR5, R4 ;  /* 0x0000000505047c24 */ /* 0x000fe4000f8e0204 */
[----:B------:R-:W-:Y:S01]  /*92a0*/  IMAD R19, R6, UR8, R19 ;  /* 0x0000000806137c24 */ /* 0x000fe2000f8e0213 */
[----:B------:R-:W-:Y:S01]  /*92b0*/  ULDC UR8, c[0x0][0x600] ;  /* 0x0001800000087ab9 */ /* 0x000fe20000000800 */
[----:B------:R-:W-:-:S02]  /*92c0*/  IMAD R17, R4, UR9, R17 ;  /* 0x0000000904117c24 */ /* 0x000fc4000f8e0211 */
[----:B------:R-:W-:Y:S02]  /*92d0*/  IMAD R6, R19, UR8, R18 ;  /* 0x0000000813067c24 */ /* 0x000fe4000f8e0212 */
[----:B------:R-:W-:Y:S02]  /*92e0*/  IMAD.MOV.U32 R10, RZ, RZ, 0x1 ;  /* 0x00000001ff0a7424 */ /* 0x000fe400078e00ff */
[----:B------:R-:W-:Y:S01]  /*92f0*/  IMAD.MOV.U32 R4, RZ, RZ, R16 ;  /* 0x000000ffff047224 */ /* 0x000fe200078e0010 */
[----:B------:R-:W-:Y:S02]  /*9300*/  SEL R5, R6, R17, !P2 ;  /* 0x0000001106057207 */ /* 0x000fe40005000000 */
[----:B------:R-:W-:-:S07]  /*9310*/  SEL R6, R17, R6, !P2 ;  /* 0x0000000611067207 */ /* 0x000fce0005000000 */
.L_x_186:
[----:B------:R-:W-:Y:S05]  /*9320*/  BSYNC B1 ;  /* 0x0000000000017941 */ /* 0x000fea0003800000 */
.L_x_185:
[----:B------:R-:W-:-:S13]  /*9330*/  LOP3.LUT P1, RZ, R10, 0xff, RZ, 0xc0, !PT ;  /* 0x000000ff0aff7812 */ /* 0x000fda000782c0ff */
[----:B------:R-:W-:Y:S05]  /*9340*/  @P1 BRA `(.L_x_189) ;  /* 0xfffffff400281947 */ /* 0x000fea000383ffff */
[----:B------:R-:W-:Y:S05]  /*9350*/  BSYNC B0 ;  /* 0x0000000000007941 */ /* 0x000fea0003800000 */
.L_x_177:
[----:B------:R-:W-:-:S03]  /*9360*/  UMOV UR8, 0xffffffff ;  /* 0xffffffff00087882 */ /* 0x000fc60000000000 */
[----:B------:R-:W-:Y:S05]  /*9370*/  BRA.DIV UR8, `(.L_x_190) ;  /* 0x0000001608f07947 */ /* 0x000fea000b800000 */
[----:B------:R-:W-:-:S13]  /*9380*/  ELECT P0, URZ, PT ;  /* 0x00000000003f782f */ /* 0x000fda0003800000 */
.L_x_239:
[----:B------:R-:W-:Y:S04]  /*9390*/  BSSY B0, `(.L_x_191) ;  /* 0x0000154000007945 */ /* 0x000fe80003800000 */
[----:B------:R-:W-:Y:S05]  /*93a0*/  @!P0 BRA `(.L_x_192) ;  /* 0x0000001400488947 */ /* 0x000fea0003800000 */
[----:B------:R-:W-:-:S04]  /*93b0*/  LOP3.LUT R7, R7, 0x2, RZ, 0xfc, !PT ;  /* 0x0000000207077812 */ /* 0x000fc800078efcff */
[----:B------:R-:W-:-:S13]  /*93c0*/  ISETP.NE.AND P0, PT, R7, 0x3, PT ;  /* 0x000000030700780c */ /* 0x000fda0003f05270 */
[----:B------:R-:W-:Y:S05]  /*93d0*/  @!P0 BRA `(.L_x_193) ;  /* 0x0000000000048947 */ /* 0x000fea0003800000 */
[----:B------:R-:W-:Y:S01]  /*93e0*/  BPT.TRAP 0x1 ;  /* 0x000000040000795c */ /* 0x000fe20000300000 */
.L_x_193:
[----:B------:R-:W0:Y:S01]  /*93f0*/  S2R R3, SR_CgaCtaId ;  /* 0x0000000000037919 */ /* 0x000e220000008800 */
[----:B------:R-:W-:Y:S02]  /*9400*/  MOV R0, 0x400 ;  /* 0x0000040000007802 */ /* 0x000fe40000000f00 */
[----:B------:R-:W-:Y:S02]  /*9410*/  SHF.L.U32 R2, R12, 0x1f, RZ ;  /* 0x0000001f0c027819 */ /* 0x000fe400000006ff */
[----:B0-----:R-:W-:-:S05]  /*9420*/  LEA R0, R3, R0, 0x18 ;  /* 0x0000000003007211 */ /* 0x001fca00078ec0ff */
[----:B------:R-:W-:-:S04]  /*9430*/  VIADD R0, R0, 0x128 ;  /* 0x0000012800007836 */ /* 0x000fc80000000000 */
[C---:B------:R-:W-:Y:S02]  /*9440*/  IMAD R5, R15.reuse, 0x8, R0 ;  /* 0x000000080f057824 */ /* 0x040fe400078e0200 */
[----:B------:R-:W-:Y:S02]  /*9450*/  VIADD R15, R15, 0x1 ;  /* 0x000000010f0f7836 */ /* 0x000fe40000000000 */
[----:B------:R-:W0:Y:S03]  /*9460*/  SYNCS.PHASECHK.TRANS64.TRYWAIT P0, [R5+URZ], R2 ;  /* 0x00000002050075a7 */ /* 0x000e26000800017f */
[----:B------:R-:W-:-:S04]  /*9470*/  ISETP.NE.AND P1, PT, R15, 0x25, PT ;  /* 0x000000250f00780c */ /* 0x000fc80003f25270 */
[----:B------:R-:W-:Y:S02]  /*9480*/  SEL R3, RZ, 0x1, P1 ;  /* 0x00000001ff037807 */ /* 0x000fe40000800000 */
[----:B------:R-:W-:Y:S02]  /*9490*/  SEL R15, R15, RZ, P1 ;  /* 0x000000ff0f0f7207 */ /* 0x000fe40000800000 */
[----:B------:R-:W-:-:S03]  /*94a0*/  LOP3.LUT R12, R12, R3, RZ, 0x3c, !PT ;  /* 0x000000030c0c7212 */ /* 0x000fc600078e3cff */
[----:B------:R-:W-:Y:S01]  /*94b0*/  IMAD R7, R15, 0x8, R0 ;  /* 0x000000080f077824 */ /* 0x000fe200078e0200 */
[----:B------:R-:W-:Y:S01]  /*94c0*/  SHF.L.U32 R4, R12, 0x1f, RZ ;  /* 0x0000001f0c047819 */ /* 0x000fe200000006ff */
[----:B0-----:R-:W-:Y:S06]  /*94d0*/  @!P0 BRA `(.L_x_194) ;  /* 0x0000001400bc8947 */ /* 0x001fec0003800000 */
.L_x_240:
[----:B------:R-:W1:Y:S01]  /*94e0*/  SYNCS.PHASECHK.TRANS64.TRYWAIT P0, [R7+URZ], R4 ;  /* 0x00000004070075a7 */ /* 0x000e62000800017f */
[----:B0-----:R-:W-:-:S05]  /*94f0*/  VIADD R2, R15, 0x1 ;  /* 0x000000010f027836 */ /* 0x001fca0000000000 */
[----:B------:R-:W-:-:S04]  /*9500*/  ISETP.NE.AND P1, PT, R2, 0x25, PT ;  /* 0x000000250200780c */ /* 0x000fc80003f25270 */
[----:B------:R-:W-:Y:S02]  /*9510*/  SEL R3, RZ, 0x1, P1 ;  /* 0x00000001ff037807 */ /* 0x000fe40000800000 */
[----:B------:R-:W-:Y:S02]  /*9520*/  SEL R9, R2, RZ, P1 ;  /* 0x000000ff02097207 */ /* 0x000fe40000800000 */
[----:B------:R-:W-:-:S03]  /*9530*/  LOP3.LUT R12, R12, R3, RZ, 0x3c, !PT ;  /* 0x000000030c0c7212 */ /* 0x000fc600078e3cff */
[----:B------:R-:W-:Y:S01]  /*9540*/  IMAD R6, R9, 0x8, R0 ;  /* 0x0000000809067824 */ /* 0x000fe200078e0200 */
[----:B------:R-:W-:Y:S01]  /*9550*/  SHF.L.U32 R5, R12, 0x1f, RZ ;  /* 0x0000001f0c057819 */ /* 0x000fe200000006ff */
[----:B-1----:R-:W-:Y:S06]  /*9560*/  @!P0 BRA `(.L_x_195) ;  /* 0x0000001400ac8947 */ /* 0x002fec0003800000 */
.L_x_241:
[----:B------:R-:W1:Y:S01]  /*9570*/  SYNCS.PHASECHK.TRANS64.TRYWAIT P0, [R6+URZ], R5 ;  /* 0x00000005060075a7 */ /* 0x000e62000800017f */
[----:B------:R-:W-:-:S05]  /*9580*/  VIADD R2, R9, 0x1 ;  /* 0x0000000109027836 */ /* 0x000fca0000000000 */
[----:B------:R-:W-:-:S04]  /*9590*/  ISETP.NE.AND P1, PT, R2, 0x25, PT ;  /* 0x000000250200780c */ /* 0x000fc80003f25270 */
[----:B------:R-:W-:Y:S02]  /*95a0*/  SEL R3, RZ, 0x1, P1 ;  /* 0x00000001ff037807 */ /* 0x000fe40000800000 */
[----:B0-----:R-:W-:Y:S02]  /*95b0*/  SEL R7, R2, RZ, P1 ;  /* 0x000000ff02077207 */ /* 0x001fe40000800000 */
[----:B------:R-:W-:-:S03]  /*95c0*/  LOP3.LUT R12, R12, R3, RZ, 0x3c, !PT ;  /* 0x000000030c0c7212 */ /* 0x000fc600078e3cff */
[----:B------:R-:W-:Y:S01]  /*95d0*/  IMAD R9, R7, 0x8, R0 ;  /* 0x0000000807097824 */ /* 0x000fe200078e0200 */
[----:B------:R-:W-:Y:S01]  /*95e0*/  SHF.L.U32 R4, R12, 0x1f, RZ ;  /* 0x0000001f0c047819 */ /* 0x000fe200000006ff */
[----:B-1----:R-:W-:Y:S06]  /*95f0*/  @!P0 BRA `(.L_x_196) ;  /* 0x00000014009c8947 */ /* 0x002fec0003800000 */
.L_x_242:
[----:B------:R-:W1:Y:S01]  /*9600*/  SYNCS.PHASECHK.TRANS64.TRYWAIT P0, [R9+URZ], R4 ;  /* 0x00000004090075a7 */ /* 0x000e62000800017f */
[----:B------:R-:W-:-:S05]  /*9610*/  VIADD R2, R7, 0x1 ;  /* 0x0000000107027836 */ /* 0x000fca0000000000 */
[----:B------:R-:W-:-:S04]  /*9620*/  ISETP.NE.AND P1, PT, R2, 0x25, PT ;  /* 0x000000250200780c */ /* 0x000fc80003f25270 */
[----:B------:R-:W-:Y:S02]  /*9630*/  SEL R3, RZ, 0x1, P1 ;  /* 0x00000001ff037807 */ /* 0x000fe40000800000 */
[----:B------:R-:W-:Y:S02]  /*9640*/  SEL R7, R2, RZ, P1 ;  /* 0x000000ff02077207 */ /* 0x000fe40000800000 */
[----:B------:R-:W-:-:S03]  /*9650*/  LOP3.LUT R12, R12, R3, RZ, 0x3c, !PT ;  /* 0x000000030c0c7212 */ /* 0x000fc600078e3cff */
[----:B0-----:R-:W-:Y:S01]  /*9660*/  IMAD R6, R7, 0x8, R0 ;  /* 0x0000000807067824 */ /* 0x001fe200078e0200 */
[----:B------:R-:W-:Y:S01]  /*9670*/  SHF.L.U32 R5, R12, 0x1f, RZ ;  /* 0x0000001f0c057819 */ /* 0x000fe200000006ff */
[----:B-1----:R-:W-:Y:S06]  /*9680*/  @!P0 BRA `(.L_x_197) ;  /* 0x00000014008c8947 */ /* 0x002fec0003800000 */
.L_x_243:
        /* <DEDUP_REMOVED lines=9> */
.L_x_244:
        /* <DEDUP_REMOVED lines=9> */
.L_x_245:
        /* <DEDUP_REMOVED lines=9> */
.L_x_246:
        /* <DEDUP_REMOVED lines=9> */
.L_x_247:
        /* <DEDUP_REMOVED lines=9> */
.L_x_248:
        /* <DEDUP_REMOVED lines=9> */
.L_x_249:
        /* <DEDUP_REMOVED lines=9> */
.L_x_250:
        /* <DEDUP_REMOVED lines=9> */
.L_x_251:
        /* <DEDUP_REMOVED lines=9> */
.L_x_252:
        /* <DEDUP_REMOVED lines=9> */
.L_x_253:
        /* <DEDUP_REMOVED lines=9> */
.L_x_254:
        /* <DEDUP_REMOVED lines=9> */
.L_x_255:
        /* <DEDUP_REMOVED lines=9> */
.L_x_256:
        /* <DEDUP_REMOVED lines=9> */
.L_x_257:
        /* <DEDUP_REMOVED lines=9> */
.L_x_258:
        /* <DEDUP_REMOVED lines=9> */
.L_x_259:
        /* <DEDUP_REMOVED lines=9> */
.L_x_260:
        /* <DEDUP_REMOVED lines=9> */
.L_x_261:
        /* <DEDUP_REMOVED lines=9> */
.L_x_262:
        /* <DEDUP_REMOVED lines=9> */
.L_x_263:
        /* <DEDUP_REMOVED lines=9> */
.L_x_264:
        /* <DEDUP_REMOVED lines=9> */
.L_x_265:
        /* <DEDUP_REMOVED lines=9> */
.L_x_266:
        /* <DEDUP_REMOVED lines=9> */
.L_x_267:
        /* <DEDUP_REMOVED lines=9> */
.L_x_268:
        /* <DEDUP_REMOVED lines=9> */
.L_x_269:
        /* <DEDUP_REMOVED lines=9> */
.L_x_270:
        /* <DEDUP_REMOVED lines=9> */
.L_x_271:
        /* <DEDUP_REMOVED lines=9> */
.L_x_272:
[----:B------:R-:W1:Y:S01]  /*a6e0*/  SYNCS.PHASECHK.TRANS64.TRYWAIT P0, [R9+URZ], R4 ;  /* 0x00000004090075a7 */ /* 0x000e62000800017f */
[----:B------:R-:W-:-:S05]  /*a6f0*/  VIADD R2, R7, 0x1 ;  /* 0x0000000107027836 */ /* 0x000fca0000000000 */
[----:B------:R-:W-:-:S04]  /*a700*/  ISETP.NE.AND P1, PT, R2, 0x25, PT ;  /* 0x000000250200780c */ /* 0x000fc80003f25270 */
[----:B------:R-:W-:Y:S02]  /*a710*/  SEL R3, RZ, 0x1, P1 ;  /* 0x00000001ff037807 */ /* 0x000fe40000800000 */
[----:B------:R-:W-:Y:S02]  /*a720*/  SEL R7, R2, RZ, P1 ;  /* 0x000000ff02077207 */ /* 0x000fe40000800000 */
[----:B------:R-:W-:-:S03]  /*a730*/  LOP3.LUT R12, R12, R3, RZ, 0x3c, !PT ;  /* 0x000000030c0c7212 */ /* 0x000fc600078e3cff */
[----:B------:R-:W-:Y:S01]  /*a740*/  IMAD R8, R7, 0x8, R0 ;  /* 0x0000000807087824 */ /* 0x000fe200078e0200 */
[----:B0-----:R-:W-:Y:S01]  /*a750*/  SHF.L.U32 R5, R12, 0x1f, RZ ;  /* 0x0000001f0c057819 */ /* 0x001fe200000006ff */
[----:B-1----:R-:W-:Y:S06]  /*a760*/  @!P0 BRA `(.L_x_227) ;  /* 0x0000000c00ac8947 */ /* 0x002fec0003800000 */
.L_x_273:
[----:B------:R-:W1:Y:S01]  /*a770*/  SYNCS.PHASECHK.TRANS64.TRYWAIT P0, [R8+URZ], R5 ;  /* 0x00000005080075a7 */ /* 0x000e62000800017f */
[----:B------:R-:W-:-:S05]  /*a780*/  VIADD R2, R7, 0x1 ;  /* 0x0000000107027836 */ /* 0x000fca0000000000 */
[----:B------:R-:W-:-:S04]  /*a790*/  ISETP.NE.AND P1, PT, R2, 0x25, PT ;  /* 0x000000250200780c */ /* 0x000fc80003f25270 */
[----:B------:R-:W-:Y:S02]  /*a7a0*/  SEL R3, RZ, 0x1, P1 ;  /* 0x00000001ff037807 */ /* 0x000fe40000800000 */
[----:B------:R-:W-:Y:S02]  /*a7b0*/  SEL R7, R2, RZ, P1 ;  /* 0x000000ff02077207 */ /* 0x000fe40000800000 */
[----:B0-----:R-:W-:-:S03]  /*a7c0*/  LOP3.LUT R9, R12, R3, RZ, 0x3c, !PT ;  /* 0x000000030c097212 */ /* 0x001fc600078e3cff */
[----:B------:R-:W-:Y:S01]  /*a7d0*/  IMAD R11, R7, 0x8, R0 ;  /* 0x00000008070b7824 */ /* 0x000fe200078e0200 */
[----:B------:R-:W-:Y:S01]  /*a7e0*/  SHF.L.U32 R6, R9, 0x1f, RZ ;  /* 0x0000001f09067819 */ /* 0x000fe200000006ff */
[----:B-1----:R-:W-:Y:S06]  /*a7f0*/  @!P0 BRA `(.L_x_228) ;  /* 0x0000000c009c8947 */ /* 0x002fec0003800000 */
.L_x_274:
[----:B------:R-:W1:Y:S01]  /*a800*/  SYNCS.PHASECHK.TRANS64.TRYWAIT P0, [R11+URZ], R6 ;  /* 0x000000060b0075a7 */ /* 0x000e62000800017f */
[----:B------:R-:W-:-:S05]  /*a810*/  VIADD R2, R7, 0x1 ;  /* 0x0000000107027836 */ /* 0x000fca0000000000 */
[----:B------:R-:W-:-:S04]  /*a820*/  ISETP.NE.AND P1, PT, R2, 0x25, PT ;  /* 0x000000250200780c */ /* 0x000fc80003f25270 */
[----:B------:R-:W-:Y:S02]  /*a830*/  SEL R4, RZ, 0x1, P1 ;  /* 0x00000001ff047807 */ /* 0x000fe40000800000 */
[----:B------:R-:W-:Y:S02]  /*a840*/  SEL R3, R2, RZ, P1 ;  /* 0x000000ff02037207 */ /* 0x000fe40000800000 */
[----:B------:R-:W-:Y:S01]  /*a850*/  LOP3.LUT R4, R9, R4, RZ, 0x3c, !PT ;  /* 0x0000000409047212 */ /* 0x000fe200078e3cff */
[----:B-1----:R-:W-:Y:S06]  /*a860*/  @!P0 BRA `(.L_x_229) ;  /* 0x0000000c00948947 */ /* 0x002fec0003800000 */
.L_x_275:
[----:B------:R-:W-:Y:S01]  /*a870*/  IMAD R3, R3, 0x8, R0 ;  /* 0x0000000803037824 */ /* 0x000fe200078e0200 */
[----:B------:R-:W-:-:S07]  /*a880*/  SHF.L.U32 R0, R4, 0x1f, RZ ;  /* 0x0000001f04007819 */ /* 0x000fce00000006ff */
.L_x_230:
[----:B--2---:R2:W3:Y:S02]  /*a890*/  SYNCS.PHASECHK.TRANS64.TRYWAIT P0, [R3+URZ], R0 ;  /* 0x00000000030075a7 */ /* 0x0044e4000800017f */
[----:B---3--:R-:W-:Y:S05]  /*a8a0*/  @!P0 NANOSLEEP.SYNCS 0x989680 ;  /* 0x009896800000895d */ /* 0x008fea0003900000 */
[----:B------:R-:W3:Y:S02]  /*a8b0*/  @!P0 SYNCS.PHASECHK.TRANS64 P0, [R3+URZ], R0 ;  /* 0x00000000030085a7 */ /* 0x000ee4000800007f */
[----:B---3--:R-:W-:Y:S05]  /*a8c0*/  @!P0 BRA `(.L_x_230) ;  /* 0xfffffffc00f08947 */ /* 0x008fea000383ffff */
.L_x_192:
[----:B------:R-:W-:Y:S05]  /*a8d0*/  BSYNC B0 ;  /* 0x0000000000007941 */ /* 0x000fea0003800000 */
.L_x_191:
[----:B------:R-:W-:Y:S05]  /*a8e0*/  EXIT ;  /* 0x000000000000794d */ /* 0x000fea0003800000 */
.L_x_20:
[----:B0-----:R-:W-:-:S04]  /*a8f0*/  IMAD.U32 R19, RZ, RZ, UR11 ;  /* 0x0000000bff137e24 */ /* 0x001fc8000f8e00ff */
[----:B------:R0:W1:Y:S03]  /*a900*/  SYNCS.PHASECHK.TRANS64.TRYWAIT P0, [R19+URZ+-0x8], R18 ;  /* 0xfffff812130075a7 */ /* 0x000066000800017f */
[----:B-1----:R-:W-:Y:S05]  /*a910*/  @!P0 NANOSLEEP.SYNCS 0x989680 ;  /* 0x009896800000895d */ /* 0x002fea0003900000 */
[----:B------:R-:W1:Y:S02]  /*a920*/  @!P0 SYNCS.PHASECHK.TRANS64 P0, [R19+URZ+-0x8], R18 ;  /* 0xfffff812130085a7 */ /* 0x000e64000800007f */
[----:B-1----:R-:W-:Y:S05]  /*a930*/  @!P0 BRA `(.L_x_20) ;  /* 0xfffffffc00ec8947 */ /* 0x002fea000383ffff */
[----:B------:R-:W-:Y:S05]  /*a940*/  BRA `(.L_x_231) ;  /* 0xffffff70006c7947 */ /* 0x000fea000383ffff */
.L_x_25:
[----:B-1----:R-:W-:-:S04]  /*a950*/  IMAD.U32 R19, RZ, RZ, UR6 ;  /* 0x00000006ff137e24 */ /* 0x002fc8000f8e00ff */
[----:B------:R1:W4:Y:S03]  /*a960*/  SYNCS.PHASECHK.TRANS64.TRYWAIT P0, [R19+URZ], R18 ;  /* 0x00000012130075a7 */ /* 0x000326000800017f */
[----:B----4-:R-:W-:Y:S05]  /*a970*/  @!P0 NANOSLEEP.SYNCS 0x989680 ;  /* 0x009896800000895d */ /* 0x010fea0003900000 */
[----:B------:R-:W4:Y:S02]  /*a980*/  @!P0 SYNCS.PHASECHK.TRANS64 P0, [R19+URZ], R18 ;  /* 0x00000012130085a7 */ /* 0x000f24000800007f */
[----:B----4-:R-:W-:Y:S05]  /*a990*/  @!P0 BRA `(.L_x_25) ;  /* 0xfffffffc00ec8947 */ /* 0x010fea000383ffff */
[----:B------:R-:W-:Y:S05]  /*a9a0*/  BRA `(.L_x_24) ;  /* 0xffffff7400987947 */ /* 0x000fea000383ffff */
.L_x_31:
[----:B-1----:R-:W-:-:S04]  /*a9b0*/  IMAD.U32 R21, RZ, RZ, UR16 ;  /* 0x00000010ff157e24 */ /* 0x002fc8000f8e00ff */
[----:B------:R1:W4:Y:S03]  /*a9c0*/  SYNCS.PHASECHK.TRANS64.TRYWAIT P0, [R21+URZ], R20 ;  /* 0x00000014150075a7 */ /* 0x000326000800017f */
[----:B----4-:R-:W-:Y:S05]  /*a9d0*/  @!P0 NANOSLEEP.SYNCS 0x989680 ;  /* 0x009896800000895d */ /* 0x010fea0003900000 */
[----:B------:R-:W4:Y:S02]  /*a9e0*/  @!P0 SYNCS.PHASECHK.TRANS64 P0, [R21+URZ], R20 ;  /* 0x00000014150085a7 */ /* 0x000f24000800007f */
[----:B----4-:R-:W-:Y:S05]  /*a9f0*/  @!P0 BRA `(.L_x_31) ;  /* 0xfffffffc00ec8947 */ /* 0x010fea000383ffff */
[----:B------:R-:W-:Y:S05]  /*aa00*/  BRA `(.L_x_30) ;  /* 0xffffff7c00bc7947 */ /* 0x000fea000383ffff */
.L_x_41:
[----:B0-----:R-:W-:-:S04]  /*aa10*/  IMAD.U32 R19, RZ, RZ, UR11 ;  /* 0x0000000bff137e24 */ /* 0x001fc8000f8e00ff */
[----:B------:R0:W1:Y:S03]  /*aa20*/  SYNCS.PHASECHK.TRANS64.TRYWAIT P0, [R19+URZ+0x8], R18 ;  /* 0x00000812130075a7 */ /* 0x000066000800017f */
[----:B-1----:R-:W-:Y:S05]  /*aa30*/  @!P0 NANOSLEEP.SYNCS 0x989680 ;  /* 0x009896800000895d */ /* 0x002fea0003900000 */
[----:B------:R-:W1:Y:S02]  /*aa40*/  @!P0 SYNCS.PHASECHK.TRANS64 P0, [R19+URZ+0x8], R18 ;  /* 0x00000812130085a7 */ /* 0x000e64000800007f */
[----:B-1----:R-:W-:Y:S05]  /*aa50*/  @!P0 BRA `(.L_x_41) ;  /* 0xfffffffc00ec8947 */ /* 0x002fea000383ffff */
[----:B------:R-:W-:Y:S05]  /*aa60*/  BRA `(.L_x_232) ;  /* 0xffffff8c00287947 */ /* 0x000fea000383ffff */
.L_x_178:
[----:B------:R-:W-:Y:S01]  /*aa70*/  BSSY B1, `(.L_x_233) ;  /* 0x0000006000017945 */ /* 0x000fe20003800000 */
[----:B------:R-:W-:-:S07]  /*aa80*/  IMAD.MOV.U32 R10, RZ, RZ, -0x1 ;  /* 0xffffffffff0a7424 */ /* 0x000fce00078e00ff */
[----:B------:R-:W-:Y:S05]  /*aa90*/  WARPSYNC.COLLECTIVE R10, `(.L_x_234) ;  /* 0x000000000a0c7348 */ /* 0x000fea0003c00000 */
[----:B------:R-:W-:Y:S02]  /*aaa0*/  ELECT P1, UR62, PT ;  /* 0x00000000003e782f */ /* 0x000fe40003820000 */
[----:B------:R-:W-:Y:S01]  /*aab0*/  MOV R10, UR62 ;  /* 0x0000003e000a7c02 */ /* 0x000fe20008000f00 */
[----:B------:R-:W-:Y:S10]  /*aac0*/  ENDCOLLECTIVE ;  /* 0x000000000000791b */ /* 0x000ff40003800000 */
.L_x_234:
[----:B------:R-:W-:Y:S05]  /*aad0*/  BSYNC B1 ;  /* 0x0000000000017941 */ /* 0x000fea0003800000 */
.L_x_233:
[----:B------:R-:W-:Y:S05]  /*aae0*/  BRA `(.L_x_235) ;  /* 0xffffffdc004c7947 */ /* 0x000fea000383ffff */
.L_x_181:
[----:B-1----:R1:W2:Y:S02]  /*aaf0*/  SYNCS.PHASECHK.TRANS64.TRYWAIT P1, [R19+URZ+0x128], R10 ;  /* 0x0001280a130075a7 */ /* 0x0022a4000802017f */
[----:B--2---:R-:W-:Y:S05]  /*ab00*/  @!P1 NANOSLEEP.SYNCS 0x989680 ;  /* 0x009896800000995d */ /* 0x004fea0003900000 */
[----:B------:R-:W2:Y:S02]  /*ab10*/  @!P1 SYNCS.PHASECHK.TRANS64 P1, [R19+URZ+0x128], R10 ;  /* 0x0001280a130095a7 */ /* 0x000ea4000802007f */
[----:B--2---:R-:W-:Y:S05]  /*ab20*/  @!P1 BRA `(.L_x_181) ;  /* 0xfffffffc00f09947 */ /* 0x004fea000383ffff */
[----:B------:R-:W-:Y:S05]  /*ab30*/  BRA `(.L_x_236) ;  /* 0xffffffdc00847947 */ /* 0x000fea000383ffff */
.L_x_190:
[----:B------:R-:W-:Y:S01]  /*ab40*/  BSSY B0, `(.L_x_237) ;  /* 0x0000006000007945 */ /* 0x000fe20003800000 */
[----:B------:R-:W-:-:S07]  /*ab50*/  IMAD.MOV.U32 R10, RZ, RZ, -0x1 ;  /* 0xffffffffff0a7424 */ /* 0x000fce00078e00ff */
[----:B------:R-:W-:Y:S05]  /*ab60*/  WARPSYNC.COLLECTIVE R10, `(.L_x_238) ;  /* 0x000000000a0c7348 */ /* 0x000fea0003c00000 */
[----:B------:R-:W-:Y:S02]  /*ab70*/  ELECT P1, UR62, PT ;  /* 0x00000000003e782f */ /* 0x000fe40003820000 */
[----:B------:R-:W-:Y:S01]  /*ab80*/  MOV R10, UR62 ;  /* 0x0000003e000a7c02 */ /* 0x000fe20008000f00 */
[----:B------:R-:W-:Y:S10]  /*ab90*/  ENDCOLLECTIVE ;  /* 0x000000000000791b */ /* 0x000ff40003800000 */
.L_x_238:
[----:B------:R-:W-:Y:S05]  /*aba0*/  BSYNC B0 ;  /* 0x0000000000007941 */ /* 0x000fea0003800000 */
.L_x_237:
[----:B------:R-:W-:Y:S01]  /*abb0*/  PLOP3.LUT P0, PT, P1, PT, PT, 0x80, 0x0 ;  /* 0x000000000000781c */ /* 0x000fe20000f0f070 */
[----:B------:R-:W-:-:S12]  /*abc0*/  BRA `(.L_x_239) ;  /* 0xffffffe400f07947 */ /* 0x000fd8000383ffff */
.L_x_194:
[----:B0-----:R0:W1:Y:S02]  /*abd0*/  SYNCS.PHASECHK.TRANS64.TRYWAIT P0, [R5+URZ], R2 ;  /* 0x00000002050075a7 */ /* 0x001064000800017f */
[----:B-1----:R-:W-:Y:S05]  /*abe0*/  @!P0 NANOSLEEP.SYNCS 0x989680 ;  /* 0x009896800000895d */ /* 0x002fea0003900000 */
[----:B------:R-:W1:Y:S02]  /*abf0*/  @!P0 SYNCS.PHASECHK.TRANS64 P0, [R5+URZ], R2 ;  /* 0x00000002050085a7 */ /* 0x000e64000800007f */
[----:B-1----:R-:W-:Y:S05]  /*ac00*/  @!P0 BRA `(.L_x_194) ;  /* 0xfffffffc00f08947 */ /* 0x002fea000383ffff */
[----:B------:R-:W-:Y:S05]  /*ac10*/  BRA `(.L_x_240) ;  /* 0xffffffe800307947 */ /* 0x000fea000383ffff */
.L_x_195:
[----:B0-----:R0:W1:Y:S02]  /*ac20*/  SYNCS.PHASECHK.TRANS64.TRYWAIT P0, [R7+URZ], R4 ;  /* 0x00000004070075a7 */ /* 0x001064000800017f */
[----:B-1----:R-:W-:Y:S05]  /*ac30*/  @!P0 NANOSLEEP.SYNCS 0x989680 ;  /* 0x009896800000895d */ /* 0x002fea0003900000 */
[----:B------:R-:W1:Y:S02]  /*ac40*/  @!P0 SYNCS.PHASECHK.TRANS64 P0, [R7+URZ], R4 ;  /* 0x00000004070085a7 */ /* 0x000e64000800007f */
[----:B-1----:R-:W-:Y:S05]  /*ac50*/  @!P0 BRA `(.L_x_195) ;  /* 0xfffffffc00f08947 */ /* 0x002fea000383ffff */
[----:B------:R-:W-:Y:S05]  /*ac60*/  BRA `(.L_x_241) ;  /* 0xffffffe800407947 */ /* 0x000fea000383ffff */
.L_x_196:
[----:B0-----:R0:W1:Y:S02]  /*ac70*/  SYNCS.PHASECHK.TRANS64.TRYWAIT P0, [R6+URZ], R5 ;  /* 0x00000005060075a7 */ /* 0x001064000800017f */
[----:B-1----:R-:W-:Y:S05]  /*ac80*/  @!P0 NANOSLEEP.SYNCS 0x989680 ;  /* 0x009896800000895d */ /* 0x002fea0003900000 */
[----:B------:R-:W1:Y:S02]  /*ac90*/  @!P0 SYNCS.PHASECHK.TRANS64 P0, [R6+URZ], R5 ;  /* 0x00000005060085a7 */ /* 0x000e64000800007f */
[----:B-1----:R-:W-:Y:S05]  /*aca0*/  @!P0 BRA `(.L_x_196) ;  /* 0xfffffffc00f08947 */ /* 0x002fea000383ffff */
[----:B------:R-:W-:Y:S05]  /*acb0*/  BRA `(.L_x_242) ;  /* 0xffffffe800507947 */ /* 0x000fea000383ffff */
.L_x_197:
[----:B0-----:R0:W1:Y:S02]  /*acc0*/  SYNCS.PHASECHK.TRANS64.TRYWAIT P0, [R9+URZ], R4 ;  /* 0x00000004090075a7 */ /* 0x001064000800017f */
[----:B-1----:R-:W-:Y:S05]  /*acd0*/  @!P0 NANOSLEEP.SYNCS 0x989680 ;  /* 0x009896800000895d */ /* 0x002fea0003900000 */
[----:B------:R-:W1:Y:S02]  /*ace0*/  @!P0 SYNCS.PHASECHK.TRANS64 P0, [R9+URZ], R4 ;  /* 0x00000004090085a7 */ /* 0x000e64000800007f */
[----:B-1----:R-:W-:Y:S05]  /*acf0*/  @!P0 BRA `(.L_x_197) ;  /* 0xfffffffc00f08947 */ /* 0x002fea000383ffff */
[----:B------:R-:W-:Y:S05]  /*ad00*/  BRA `(.L_x_243) ;  /* 0xffffffe800607947 */ /* 0x000fea000383ffff */
.L_x_198:
[----:B0-----:R0:W1:Y:S02]  /*ad10*/  SYNCS.PHASECHK.TRANS64.TRYWAIT P0, [R6+URZ], R5 ;  /* 0x00000005060075a7 */ /* 0x001064000800017f */
[----:B-1----:R-:W-:Y:S05]  /*ad20*/  @!P0 NANOSLEEP.SYNCS 0x989680 ;  /* 0x009896800000895d */ /* 0x002fea0003900000 */
[----:B------:R-:W1:Y:S02]  /*ad30*/  @!P0 SYNCS.PHASECHK.TRANS64 P0, [R6+URZ], R5 ;  /* 0x00000005060085a7 */ /* 0x000e64000800007f */
[----:B-1----:R-:W-:Y:S05]  /*ad40*/  @!P0 BRA `(.L_x_198) ;  /* 0xfffffffc00f08947 */ /* 0x002fea000383ffff */
[----:B------:R-:W-:Y:S05]  /*ad50*/  BRA `(.L_x_244) ;  /* 0xffffffe800707947 */ /* 0x000fea000383ffff */
.L_x_199:
[----:B0-----:R0:W1:Y:S02]  /*ad60*/  SYNCS.PHASECHK.TRANS64.TRYWAIT P0, [R9+URZ], R4 ;  /* 0x00000004090075a7 */ /* 0x001064000800017f */
[----:B-1----:R-:W-:Y:S05]  /*ad70*/  @!P0 NANOSLEEP.SYNCS 0x989680 ;  /* 0x009896800000895d */ /* 0x002fea0003900000 */
[----:B------:R-:W1:Y:S02]  /*ad80*/  @!P0 SYNCS.PHASECHK.TRANS64 P0, [R9+URZ], R4 ;  /* 0x00000004090085a7 */ /* 0x000e64000800007f */
[----:B-1----:R-:W-:Y:S05]  /*ad90*/  @!P0 BRA `(.L_x_199) ;  /* 0xfffffffc00f08947 */ /* 0x002fea000383ffff */
[----:B------:R-:W-:Y:S05]  /*ada0*/  BRA `(.L_x_245) ;  /* 0xffffffe800807947 */ /* 0x000fea000383ffff */
.L_x_200:
[----:B0-----:R0:W1:Y:S02]  /*adb0*/  SYNCS.PHASECHK.TRANS64.TRYWAIT P0, [R6+URZ], R5 ;  /* 0x00000005060075a7 */ /* 0x001064000800017f */
[----:B-1----:R-:W-:Y:S05]  /*adc0*/  @!P0 NANOSLEEP.SYNCS 0x989680 ;  /* 0x009896800000895d */ /* 0x002fea0003900000 */
[----:B------:R-:W1:Y:S02]  /*add0*/  @!P0 SYNCS.PHASECHK.TRANS64 P0, [R6+URZ], R5 ;  /* 0x00000005060085a7 */ /* 0x000e64000800007f */
[----:B-1----:R-:W-:Y:S05]  /*ade0*/  @!P0 BRA `(.L_x_200) ;  /* 0xfffffffc00f08947 */ /* 0x002fea000383ffff */
[----:B------:R-:W-:Y:S05]  /*adf0*/  BRA `(.L_x_246) ;  /* 0xffffffe800907947 */ /* 0x000fea000383ffff */
.L_x_201:
[----:B0-----:R0:W1:Y:S02]  /*ae00*/  SYNCS.PHASECHK.TRANS64.TRYWAIT P0, [R9+URZ], R4 ;  /* 0x00000004090075a7 */ /* 0x001064000800017f */
[----:B-1----:R-:W-:Y:S05]  /*ae10*/  @!P0 NANOSLEEP.SYNCS 0x989680 ;  /* 0x009896800000895d */ /* 0x002fea0003900000 */
[----:B------:R-:W1:Y:S02]  /*ae20*/  @!P0 SYNCS.PHASECHK.TRANS64 P0, [R9+URZ], R4 ;  /* 0x00000004090085a7 */ /* 0x000e64000800007f */
[----:B-1----:R-:W-:Y:S05]  /*ae30*/  @!P0 BRA `(.L_x_201) ;  /* 0xfffffffc00f08947 */ /* 0x002fea000383ffff */
[----:B------:R-:W-:Y:S05]  /*ae40*/  BRA `(.L_x_247) ;  /* 0xffffffe800a07947 */ /* 0x000fea000383ffff */
.L_x_202:
[----:B0-----:R0:W1:Y:S02]  /*ae50*/  SYNCS.PHASECHK.TRANS64.TRYWAIT P0, [R6+URZ], R5 ;  /* 0x00000005060075a7 */ /* 0x001064000800017f */
[----:B-1----:R-:W-:Y:S05]  /*ae60*/  @!P0 NANOSLEEP.SYNCS 0x989680 ;  /* 0x009896800000895d */ /* 0x002fea0003900000 */
[----:B------:R-:W1:Y:S02]  /*ae70*/  @!P0 SYNCS.PHASECHK.TRANS64 P0, [R6+URZ], R5 ;  /* 0x00000005060085a7 */ /* 0x000e64000800007f */
[----:B-1----:R-:W-:Y:S05]  /*ae80*/  @!P0 BRA `(.L_x_202) ;  /* 0xfffffffc00f08947 */ /* 0x002fea000383ffff */
[----:B------:R-:W-:Y:S05]  /*ae90*/  BRA `(.L_x_248) ;  /* 0xffffffe800b07947 */ /* 0x000fea000383ffff */
.L_x_203:
[----:B0-----:R0:W1:Y:S02]  /*aea0*/  SYNCS.PHASECHK.TRANS64.TRYWAIT P0, [R9+URZ], R4 ;  /* 0x00000004090075a7 */ /* 0x001064000800017f */
[----:B-1----:R-:W-:Y:S05]  /*aeb0*/  @!P0 NANOSLEEP.SYNCS 0x989680 ;  /* 0x009896800000895d */ /* 0x002fea0003900000 */
[----:B------:R-:W1:Y:S02]  /*aec0*/  @!P0 SYNCS.PHASECHK.TRANS64 P0, [R9+URZ], R4 ;  /* 0x00000004090085a7 */ /* 0x000e64000800007f */
[----:B-1----:R-:W-:Y:S05]  /*aed0*/  @!P0 BRA `(.L_x_203) ;  /* 0xfffffffc00f08947 */ /* 0x002fea000383ffff */
[----:B------:R-:W-:Y:S05]  /*aee0*/  BRA `(.L_x_249) ;  /* 0xffffffe800c07947 */ /* 0x000fea000383ffff */
.L_x_204:
[----:B0-----:R0:W1:Y:S02]  /*aef0*/  SYNCS.PHASECHK.TRANS64.TRYWAIT P0, [R6+URZ], R5 ;  /* 0x00000005060075a7 */ /* 0x001064000800017f */
[----:B-1----:R-:W-:Y:S05]  /*af00*/  @!P0 NANOSLEEP.SYNCS 0x989680 ;  /* 0x009896800000895d */ /* 0x002fea0003900000 */
[----:B------:R-:W1:Y:S02]  /*af10*/  @!P0 SYNCS.PHASECHK.TRANS64 P0, [R6+URZ], R5 ;  /* 0x00000005060085a7 */ /* 0x000e64000800007f */
[----:B-1----:R-:W-:Y:S05]  /*af20*/  @!P0 BRA `(.L_x_204) ;  /* 0xfffffffc00f08947 */ /* 0x002fea000383ffff */
[----:B------:R-:W-:Y:S05]  /*af30*/  BRA `(.L_x_250) ;  /* 0xffffffe800d07947 */ /* 0x000fea000383ffff */
.L_x_205:
[----:B0-----:R0:W1:Y:S02]  /*af40*/  SYNCS.PHASECHK.TRANS64.TRYWAIT P0, [R9+URZ], R4 ;  /* 0x00000004090075a7 */ /* 0x001064000800017f */
[----:B-1----:R-:W-:Y:S05]  /*af50*/  @!P0 NANOSLEEP.SYNCS 0x989680 ;  /* 0x009896800000895d */ /* 0x002fea0003900000 */
[----:B------:R-:W1:Y:S02]  /*af60*/  @!P0 SYNCS.PHASECHK.TRANS64 P0, [R9+URZ], R4 ;  /* 0x00000004090085a7 */ /* 0x000e64000800007f */
[----:B-1----:R-:W-:Y:S05]  /*af70*/  @!P0 BRA `(.L_x_205) ;  /* 0xfffffffc00f08947 */ /* 0x002fea000383ffff */
[----:B------:R-:W-:Y:S05]  /*af80*/  BRA `(.L_x_251) ;  /* 0xffffffe800e07947 */ /* 0x000fea000383ffff */
.L_x_206:
[----:B0-----:R0:W1:Y:S02]  /*af90*/  SYNCS.PHASECHK.TRANS64.TRYWAIT P0, [R6+URZ], R5 ;  /* 0x00000005060075a7 */ /* 0x001064000800017f */
[----:B-1----:R-:W-:Y:S05]  /*afa0*/  @!P0 NANOSLEEP.SYNCS 0x989680 ;  /* 0x009896800000895d */ /* 0x002fea0003900000 */
[----:B------:R-:W1:Y:S02]  /*afb0*/  @!P0 SYNCS.PHASECHK.TRANS64 P0, [R6+URZ], R5 ;  /* 0x00000005060085a7 */ /* 0x000e64000800007f */
[----:B-1----:R-:W-:Y:S05]  /*afc0*/  @!P0 BRA `(.L_x_206) ;  /* 0xfffffffc00f08947 */ /* 0x002fea000383ffff */
[----:B------:R-:W-:Y:S05]  /*afd0*/  BRA `(.L_x_252) ;  /* 0xffffffe800f07947 */ /* 0x000fea000383ffff */
.L_x_207:
[----:B0-----:R0:W1:Y:S02]  /*afe0*/  SYNCS.PHASECHK.TRANS64.TRYWAIT P0, [R9+URZ], R4 ;  /* 0x00000004090075a7 */ /* 0x001064000800017f */
[----:B-1----:R-:W-:Y:S05]  /*aff0*/  @!P0 NANOSLEEP.SYNCS 0x989680 ;  /* 0x009896800000895d */ /* 0x002fea0003900000 */
[----:B------:R-:W1:Y:S02]  /*b000*/  @!P0 SYNCS.PHASECHK.TRANS64 P0, [R9+URZ], R4 ;  /* 0x00000004090085a7 */ /* 0x000e64000800007f */
[----:B-1----:R-:W-:Y:S05]  /*b010*/  @!P0 BRA `(.L_x_207) ;  /* 0xfffffffc00f08947 */ /* 0x002fea000383ffff */
[----:B------:R-:W-:Y:S05]  /*b020*/  BRA `(.L_x_253) ;  /* 0xffffffec00007947 */ /* 0x000fea000383ffff */
.L_x_208:
[----:B0-----:R0:W1:Y:S02]  /*b030*/  SYNCS.PHASECHK.TRANS64.TRYWAIT P0, [R6+URZ], R5 ;  /* 0x00000005060075a7 */ /* 0x001064000800017f */
[----:B-1----:R-:W-:Y:S05]  /*b040*/  @!P0 NANOSLEEP.SYNCS 0x989680 ;  /* 0x009896800000895d */ /* 0x002fea0003900000 */
[----:B------:R-:W1:Y:S02]  /*b050*/  @!P0 SYNCS.PHASECHK.TRANS64 P0, [R6+URZ], R5 ;  /* 0x00000005060085a7 */ /* 0x000e64000800007f */
[----:B-1----:R-:W-:Y:S05]  /*b060*/  @!P0 BRA `(.L_x_208) ;  /* 0xfffffffc00f08947 */ /* 0x002fea000383ffff */
[----:B------:R-:W-:Y:S05]  /*b070*/  BRA `(.L_x_254) ;  /* 0xffffffec00107947 */ /* 0x000fea000383ffff */
.L_x_209:
[----:B0-----:R0:W1:Y:S02]  /*b080*/  SYNCS.PHASECHK.TRANS64.TRYWAIT P0, [R9+URZ], R4 ;  /* 0x00000004090075a7 */ /* 0x001064000800017f */
[----:B-1----:R-:W-:Y:S05]  /*b090*/  @!P0 NANOSLEEP.SYNCS 0x989680 ;  /* 0x009896800000895d */ /* 0x002fea0003900000 */
[----:B------:R-:W1:Y:S02]  /*b0a0*/  @!P0 SYNCS.PHASECHK.TRANS64 P0, [R9+URZ], R4 ;  /* 0x00000004090085a7 */ /* 0x000e64000800007f */
[----:B-1----:R-:W-:Y:S05]  /*b0b0*/  @!P0 BRA `(.L_x_209) ;  /* 0xfffffffc00f08947 */ /* 0x002fea000383ffff */
[----:B------:R-:W-:Y:S05]  /*b0c0*/  BRA `(.L_x_255) ;  /* 0xffffffec00207947 */ /* 0x000fea000383ffff */
.L_x_210:
[----:B0-----:R0:W1:Y:S02]  /*b0d0*/  SYNCS.PHASECHK.TRANS64.TRYWAIT P0, [R6+URZ], R5 ;  /* 0x00000005060075a7 */ /* 0x001064000800017f */
[----:B-1----:R-:W-:Y:S05]  /*b0e0*/  @!P0 NANOSLEEP.SYNCS 0x989680 ;  /* 0x009896800000895d */ /* 0x002fea0003900000 */
[----:B------:R-:W1:Y:S02]  /*b0f0*/  @!P0 SYNCS.PHASECHK.TRANS64 P0, [R6+URZ], R5 ;  /* 0x00000005060085a7 */ /* 0x000e64000800007f */
[----:B-1----:R-:W-:Y:S05]  /*b100*/  @!P0 BRA `(.L_x_210) ;  /* 0xfffffffc00f08947 */ /* 0x002fea000383ffff */
[----:B------:R-:W-:Y:S05]  /*b110*/  BRA `(.L_x_256) ;  /* 0xffffffec00307947 */ /* 0x000fea000383ffff */
.L_x_211:
[----:B0-----:R0:W1:Y:S02]  /*b120*/  SYNCS.PHASECHK.TRANS64.TRYWAIT P0, [R9+URZ], R4 ;  /* 0x00000004090075a7 */ /* 0x001064000800017f */
[----:B-1----:R-:W-:Y:S05]  /*b130*/  @!P0 NANOSLEEP.SYNCS 0x989680 ;  /* 0x009896800000895d */ /* 0x002fea0003900000 */
[----:B------:R-:W1:Y:S02]  /*b140*/  @!P0 SYNCS.PHASECHK.TRANS64 P0, [R9+URZ], R4 ;  /* 0x00000004090085a7 */ /* 0x000e64000800007f */
[----:B-1----:R-:W-:Y:S05]  /*b150*/  @!P0 BRA `(.L_x_211) ;  /* 0xfffffffc00f08947 */ /* 0x002fea000383ffff */
[----:B------:R-:W-:Y:S05]  /*b160*/  BRA `(.L_x_257) ;  /* 0xffffffec00407947 */ /* 0x000fea000383ffff */
.L_x_212:
[----:B0-----:R0:W1:Y:S02]  /*b170*/  SYNCS.PHASECHK.TRANS64.TRYWAIT P0, [R6+URZ], R5 ;  /* 0x00000005060075a7 */ /* 0x001064000800017f */
[----:B-1----:R-:W-:Y:S05]  /*b180*/  @!P0 NANOSLEEP.SYNCS 0x989680 ;  /* 0x009896800000895d */ /* 0x002fea0003900000 */
[----:B------:R-:W1:Y:S02]  /*b190*/  @!P0 SYNCS.PHASECHK.TRANS64 P0, [R6+URZ], R5 ;  /* 0x00000005060085a7 */ /* 0x000e64000800007f */
[----:B-1----:R-:W-:Y:S05]  /*b1a0*/  @!P0 BRA `(.L_x_212) ;  /* 0xfffffffc00f08947 */ /* 0x002fea000383ffff */
[----:B------:R-:W-:Y:S05]  /*b1b0*/  BRA `(.L_x_258) ;  /* 0xffffffec00507947 */ /* 0x000fea000383ffff */
.L_x_213:
[----:B0-----:R0:W1:Y:S02]  /*b1c0*/  SYNCS.PHASECHK.TRANS64.TRYWAIT P0, [R9+URZ], R4 ;  /* 0x00000004090075a7 */ /* 0x001064000800017f */
[----:B-1----:R-:W-:Y:S05]  /*b1d0*/  @!P0 NANOSLEEP.SYNCS 0x989680 ;  /* 0x009896800000895d */ /* 0x002fea0003900000 */
[----:B------:R-:W1:Y:S02]  /*b1e0*/  @!P0 SYNCS.PHASECHK.TRANS64 P0, [R9+URZ], R4 ;  /* 0x00000004090085a7 */ /* 0x000e64000800007f */
[----:B-1----:R-:W-:Y:S05]  /*b1f0*/  @!P0 BRA `(.L_x_213) ;  /* 0xfffffffc00f08947 */ /* 0x002fea000383ffff */
[----:B------:R-:W-:Y:S05]  /*b200*/  BRA `(.L_x_259) ;  /* 0xffffffec00607947 */ /* 0x000fea000383ffff */
.L_x_214:
[----:B0-----:R0:W1:Y:S02]  /*b210*/  SYNCS.PHASECHK.TRANS64.TRYWAIT P0, [R6+URZ], R5 ;  /* 0x00000005060075a7 */ /* 0x001064000800017f */
[----:B-1----:R-:W-:Y:S05]  /*b220*/  @!P0 NANOSLEEP.SYNCS 0x989680 ;  /* 0x009896800000895d */ /* 0x002fea0003900000 */
[----:B------:R-:W1:Y:S02]  /*b230*/  @!P0 SYNCS.PHASECHK.TRANS64 P0, [R6+URZ], R5 ;  /* 0x00000005060085a7 */ /* 0x000e64000800007f */
[----:B-1----:R-:W-:Y:S05]  /*b240*/  @!P0 BRA `(.L_x_214) ;  /* 0xfffffffc00f08947 */ /* 0x002fea000383ffff */
[----:B------:R-:W-:Y:S05]  /*b250*/  BRA `(.L_x_260) ;  /* 0xffffffec00707947 */ /* 0x000fea000383ffff */
.L_x_215:
[----:B0-----:R0:W1:Y:S02]  /*b260*/  SYNCS.PHASECHK.TRANS64.TRYWAIT P0, [R9+URZ], R4 ;  /* 0x00000004090075a7 */ /* 0x001064000800017f */
[----:B-1----:R-:W-:Y:S05]  /*b270*/  @!P0 NANOSLEEP.SYNCS 0x989680 ;  /* 0x009896800000895d */ /* 0x002fea0003900000 */
[----:B------:R-:W1:Y:S02]  /*b280*/  @!P0 SYNCS.PHASECHK.TRANS64 P0, [R9+URZ], R4 ;  /* 0x00000004090085a7 */ /* 0x000e64000800007f */
[----:B-1----:R-:W-:Y:S05]  /*b290*/  @!P0 BRA `(.L_x_215) ;  /* 0xfffffffc00f08947 */ /* 0x002fea000383ffff */
[----:B------:R-:W-:Y:S05]  /*b2a0*/  BRA `(.L_x_261) ;  /* 0xffffffec00807947 */ /* 0x000fea000383ffff */
.L_x_216:
[----:B0-----:R0:W1:Y:S02]  /*b2b0*/  SYNCS.PHASECHK.TRANS64.TRYWAIT P0, [R6+URZ], R5 ;  /* 0x00000005060075a7 */ /* 0x001064000800017f */
[----:B-1----:R-:W-:Y:S05]  /*b2c0*/  @!P0 NANOSLEEP.SYNCS 0x989680 ;  /* 0x009896800000895d */ /* 0x002fea0003900000 */
[----:B------:R-:W1:Y:S02]  /*b2d0*/  @!P0 SYNCS.PHASECHK.TRANS64 P0, [R6+URZ], R5 ;  /* 0x00000005060085a7 */ /* 0x000e64000800007f */
[----:B-1----:R-:W-:Y:S05]  /*b2e0*/  @!P0 BRA `(.L_x_216) ;  /* 0xfffffffc00f08947 */ /* 0x002fea000383ffff */
[----:B------:R-:W-:Y:S05]  /*b2f0*/  BRA `(.L_x_262) ;  /* 0xffffffec00907947 */ /* 0x000fea000383ffff */
.L_x_217:
[----:B0-----:R0:W1:Y:S02]  /*b300*/  SYNCS.PHASECHK.TRANS64.TRYWAIT P0, [R9+URZ], R4 ;  /* 0x00000004090075a7 */ /* 0x001064000800017f */
[----:B-1----:R-:W-:Y:S05]  /*b310*/  @!P0 NANOSLEEP.SYNCS 0x989680 ;  /* 0x009896800000895d */ /* 0x002fea0003900000 */
[----:B------:R-:W1:Y:S02]  /*b320*/  @!P0 SYNCS.PHASECHK.TRANS64 P0, [R9+URZ], R4 ;  /* 0x00000004090085a7 */ /* 0x000e64000800007f */
[----:B-1----:R-:W-:Y:S05]  /*b330*/  @!P0 BRA `(.L_x_217) ;  /* 0xfffffffc00f08947 */ /* 0x002fea000383ffff */
[----:B------:R-:W-:Y:S05]  /*b340*/  BRA `(.L_x_263) ;  /* 0xffffffec00a07947 */ /* 0x000fea000383ffff */
.L_x_218:
[----:B0-----:R0:W1:Y:S02]  /*b350*/  SYNCS.PHASECHK.TRANS64.TRYWAIT P0, [R6+URZ], R5 ;  /* 0x00000005060075a7 */ /* 0x001064000800017f */
[----:B-1----:R-:W-:Y:S05]  /*b360*/  @!P0 NANOSLEEP.SYNCS 0x989680 ;  /* 0x009896800000895d */ /* 0x002fea0003900000 */
[----:B------:R-:W1:Y:S02]  /*b370*/  @!P0 SYNCS.PHASECHK.TRANS64 P0, [R6+URZ], R5 ;  /* 0x00000005060085a7 */ /* 0x000e64000800007f */
[----:B-1----:R-:W-:Y:S05]  /*b380*/  @!P0 BRA `(.L_x_218) ;  /* 0xfffffffc00f08947 */ /* 0x002fea000383ffff */
[----:B------:R-:W-:Y:S05]  /*b390*/  BRA `(.L_x_264) ;  /* 0xffffffec00b07947 */ /* 0x000fea000383ffff */
.L_x_219:
[----:B0-----:R0:W1:Y:S02]  /*b3a0*/  SYNCS.PHASECHK.TRANS64.TRYWAIT P0, [R9+URZ], R4 ;  /* 0x00000004090075a7 */ /* 0x001064000800017f */
[----:B-1----:R-:W-:Y:S05]  /*b3b0*/  @!P0 NANOSLEEP.SYNCS 0x989680 ;  /* 0x009896800000895d */ /* 0x002fea0003900000 */
[----:B------:R-:W1:Y:S02]  /*b3c0*/  @!P0 SYNCS.PHASECHK.TRANS64 P0, [R9+URZ], R4 ;  /* 0x00000004090085a7 */ /* 0x000e64000800007f */
[----:B-1----:R-:W-:Y:S05]  /*b3d0*/  @!P0 BRA `(.L_x_219) ;  /* 0xfffffffc00f08947 */ /* 0x002fea000383ffff */
[----:B------:R-:W-:Y:S05]  /*b3e0*/  BRA `(.L_x_265) ;  /* 0xffffffec00c07947 */ /* 0x000fea000383ffff */
.L_x_220:
[----:B0-----:R0:W1:Y:S02]  /*b3f0*/  SYNCS.PHASECHK.TRANS64.TRYWAIT P0, [R6+URZ], R5 ;  /* 0x00000005060075a7 */ /* 0x001064000800017f */
[----:B-1----:R-:W-:Y:S05]  /*b400*/  @!P0 NANOSLEEP.SYNCS 0x989680 ;  /* 0x009896800000895d */ /* 0x002fea0003900000 */
[----:B------:R-:W1:Y:S02]  /*b410*/  @!P0 SYNCS.PHASECHK.TRANS64 P0, [R6+URZ], R5 ;  /* 0x00000005060085a7 */ /* 0x000e64000800007f */
[----:B-1----:R-:W-:Y:S05]  /*b420*/  @!P0 BRA `(.L_x_220) ;  /* 0xfffffffc00f08947 */ /* 0x002fea000383ffff */
[----:B------:R-:W-:Y:S05]  /*b430*/  BRA `(.L_x_266) ;  /* 0xffffffec00d07947 */ /* 0x000fea000383ffff */
.L_x_221:
[----:B0-----:R0:W1:Y:S02]  /*b440*/  SYNCS.PHASECHK.TRANS64.TRYWAIT P0, [R9+URZ], R4 ;  /* 0x00000004090075a7 */ /* 0x001064000800017f */
[----:B-1----:R-:W-:Y:S05]  /*b450*/  @!P0 NANOSLEEP.SYNCS 0x989680 ;  /* 0x009896800000895d */ /* 0x002fea0003900000 */
[----:B------:R-:W1:Y:S02]  /*b460*/  @!P0 SYNCS.PHASECHK.TRANS64 P0, [R9+URZ], R4 ;  /* 0x00000004090085a7 */ /* 0x000e64000800007f */
[----:B-1----:R-:W-:Y:S05]  /*b470*/  @!P0 BRA `(.L_x_221) ;  /* 0xfffffffc00f08947 */ /* 0x002fea000383ffff */
[----:B------:R-:W-:Y:S05]  /*b480*/  BRA `(.L_x_267) ;  /* 0xffffffec00e07947 */ /* 0x000fea000383ffff */
.L_x_222:
[----:B0-----:R0:W1:Y:S02]  /*b490*/  SYNCS.PHASECHK.TRANS64.TRYWAIT P0, [R6+URZ], R5 ;  /* 0x00000005060075a7 */ /* 0x001064000800017f */
[----:B-1----:R-:W-:Y:S05]  /*b4a0*/  @!P0 NANOSLEEP.SYNCS 0x989680 ;  /* 0x009896800000895d */ /* 0x002fea0003900000 */
[----:B------:R-:W1:Y:S02]  /*b4b0*/  @!P0 SYNCS.PHASECHK.TRANS64 P0, [R6+URZ], R5 ;  /* 0x00000005060085a7 */ /* 0x000e64000800007f */
[----:B-1----:R-:W-:Y:S05]  /*b4c0*/  @!P0 BRA `(.L_x_222) ;  /* 0xfffffffc00f08947 */ /* 0x002fea000383ffff */
[----:B------:R-:W-:Y:S05]  /*b4d0*/  BRA `(.L_x_268) ;  /* 0xffffffec00f07947 */ /* 0x000fea000383ffff */
.L_x_223:
[----:B0-----:R0:W1:Y:S02]  /*b4e0*/  SYNCS.PHASECHK.TRANS64.TRYWAIT P0, [R9+URZ], R4 ;  /* 0x00000004090075a7 */ /* 0x001064000800017f */
[----:B-1----:R-:W-:Y:S05]  /*b4f0*/  @!P0 NANOSLEEP.SYNCS 0x989680 ;  /* 0x009896800000895d */ /* 0x002fea0003900000 */
[----:B------:R-:W1:Y:S02]  /*b500*/  @!P0 SYNCS.PHASECHK.TRANS64 P0, [R9+URZ], R4 ;  /* 0x00000004090085a7 */ /* 0x000e64000800007f */
[----:B-1----:R-:W-:Y:S05]  /*b510*/  @!P0 BRA `(.L_x_223) ;  /* 0xfffffffc00f08947 */ /* 0x002fea000383ffff */
[----:B------:R-:W-:Y:S05]  /*b520*/  BRA `(.L_x_269) ;  /* 0xfffffff000007947 */ /* 0x000fea000383ffff */
.L_x_224:
[----:B0-----:R0:W1:Y:S02]  /*b530*/  SYNCS.PHASECHK.TRANS64.TRYWAIT P0, [R6+URZ], R5 ;  /* 0x00000005060075a7 */ /* 0x001064000800017f */
[----:B-1----:R-:W-:Y:S05]  /*b540*/  @!P0 NANOSLEEP.SYNCS 0x989680 ;  /* 0x009896800000895d */ /* 0x002fea0003900000 */
[----:B------:R-:W1:Y:S02]  /*b550*/  @!P0 SYNCS.PHASECHK.TRANS64 P0, [R6+URZ], R5 ;  /* 0x00000005060085a7 */ /* 0x000e64000800007f */
[----:B-1----:R-:W-:Y:S05]  /*b560*/  @!P0 BRA `(.L_x_224) ;  /* 0xfffffffc00f08947 */ /* 0x002fea000383ffff */
[----:B------:R-:W-:Y:S05]  /*b570*/  BRA `(.L_x_270) ;  /* 0xfffffff000107947 */ /* 0x000fea000383ffff */
.L_x_225:
[----:B0-----:R0:W1:Y:S02]  /*b580*/  SYNCS.PHASECHK.TRANS64.TRYWAIT P0, [R9+URZ], R4 ;  /* 0x00000004090075a7 */ /* 0x001064000800017f */
[----:B-1----:R-:W-:Y:S05]  /*b590*/  @!P0 NANOSLEEP.SYNCS 0x989680 ;  /* 0x009896800000895d */ /* 0x002fea0003900000 */
[----:B------:R-:W1:Y:S02]  /*b5a0*/  @!P0 SYNCS.PHASECHK.TRANS64 P0, [R9+URZ], R4 ;  /* 0x00000004090085a7 */ /* 0x000e64000800007f */
[----:B-1----:R-:W-:Y:S05]  /*b5b0*/  @!P0 BRA `(.L_x_225) ;  /* 0xfffffffc00f08947 */ /* 0x002fea000383ffff */
[----:B------:R-:W-:Y:S05]  /*b5c0*/  BRA `(.L_x_271) ;  /* 0xfffffff000207947 */ /* 0x000fea000383ffff */
.L_x_226:
[----:B0-----:R0:W1:Y:S02]  /*b5d0*/  SYNCS.PHASECHK.TRANS64.TRYWAIT P0, [R6+URZ], R5 ;  /* 0x00000005060075a7 */ /* 0x001064000800017f */
[----:B-1----:R-:W-:Y:S05]  /*b5e0*/  @!P0 NANOSLEEP.SYNCS 0x989680 ;  /* 0x009896800000895d */ /* 0x002fea0003900000 */
[----:B------:R-:W1:Y:S02]  /*b5f0*/  @!P0 SYNCS.PHASECHK.TRANS64 P0, [R6+URZ], R5 ;  /* 0x00000005060085a7 */ /* 0x000e64000800007f */
[----:B-1----:R-:W-:Y:S05]  /*b600*/  @!P0 BRA `(.L_x_226) ;  /* 0xfffffffc00f08947 */ /* 0x002fea000383ffff */
[----:B------:R-:W-:Y:S05]  /*b610*/  BRA `(.L_x_272) ;  /* 0xfffffff000307947 */ /* 0x000fea000383ffff */
.L_x_227:
[----:B0-----:R0:W1:Y:S02]  /*b620*/  SYNCS.PHASECHK.TRANS64.TRYWAIT P0, [R9+URZ], R4 ;  /* 0x00000004090075a7 */ /* 0x001064000800017f */
[----:B-1----:R-:W-:Y:S05]  /*b630*/  @!P0 NANOSLEEP.SYNCS 0x989680 ;  /* 0x009896800000895d */ /* 0x002fea0003900000 */
[----:B------:R-:W1:Y:S02]  /*b640*/  @!P0 SYNCS.PHASECHK.TRANS64 P0, [R9+URZ], R4 ;  /* 0x00000004090085a7 */ /* 0x000e64000800007f */
[----:B-1----:R-:W-:Y:S05]  /*b650*/  @!P0 BRA `(.L_x_227) ;  /* 0xfffffffc00f08947 */ /* 0x002fea000383ffff */
[----:B------:R-:W-:Y:S05]  /*b660*/  BRA `(.L_x_273) ;  /* 0xfffffff000407947 */ /* 0x000fea000383ffff */
.L_x_228:
[----:B0-----:R0:W1:Y:S02]  /*b670*/  SYNCS.PHASECHK.TRANS64.TRYWAIT P0, [R8+URZ], R5 ;  /* 0x00000005080075a7 */ /* 0x001064000800017f */
[----:B-1----:R-:W-:Y:S05]  /*b680*/  @!P0 NANOSLEEP.SYNCS 0x989680 ;  /* 0x009896800000895d */ /* 0x002fea0003900000 */
[----:B------:R-:W1:Y:S02]  /*b690*/  @!P0 SYNCS.PHASECHK.TRANS64 P0, [R8+URZ], R5 ;  /* 0x00000005080085a7 */ /* 0x000e64000800007f */
[----:B-1----:R-:W-:Y:S05]  /*b6a0*/  @!P0 BRA `(.L_x_228) ;  /* 0xfffffffc00f08947 */ /* 0x002fea000383ffff */
[----:B------:R-:W-:Y:S05]  /*b6b0*/  BRA `(.L_x_274) ;  /* 0xfffffff000507947 */ /* 0x000fea000383ffff */
.L_x_229:
[----:B-1----:R1:W2:Y:S02]  /*b6c0*/  SYNCS.PHASECHK.TRANS64.TRYWAIT P0, [R11+URZ], R6 ;  /* 0x000000060b0075a7 */ /* 0x0022a4000800017f */
[----:B--2---:R-:W-:Y:S05]  /*b6d0*/  @!P0 NANOSLEEP.SYNCS 0x989680 ;  /* 0x009896800000895d */ /* 0x004fea0003900000 */
[----:B------:R-:W2:Y:S02]  /*b6e0*/  @!P0 SYNCS.PHASECHK.TRANS64 P0, [R11+URZ], R6 ;  /* 0x000000060b0085a7 */ /* 0x000ea4000800007f */
[----:B--2---:R-:W-:Y:S05]  /*b6f0*/  @!P0 BRA `(.L_x_229) ;  /* 0xfffffffc00f08947 */ /* 0x004fea000383ffff */
[----:B------:R-:W-:Y:S05]  /*b700*/  BRA `(.L_x_275) ;  /* 0xfffffff000587947 */ /* 0x000fea000383ffff */
.L_x_276:
[----:B------:R-:W-:-:S00]  /*b710*/  BRA `(.L_x_276) ;  /* 0xfffffffc00fc7947 */ /* 0x000fc0000383ffff */
[----:B------:R-:W-:-:S00]  /*b720*/  NOP ;  /* 0x0000000000007918 */ /* 0x000fc00000000000 */
        /* <DEDUP_REMOVED lines=13> */
.L_x_277:


//--------------------- .nv.shared._ZN7cutlass13device_kernelINS_4gemm6kernel13GemmUniversalIN4cute5tupleIJiiiiEEENS1_10collective13CollectiveMmaINS1_37MainloopSm90TmaGmmaWarpSpecializedFP8ILi37ENS5_IJNS4_1CILi2EEENSA_ILi4EEENSA_ILi1EEEEEENS1_32KernelTmaWarpSpecializedPingpongEEENS5_IJNSA_ILi64EEENSA_ILi128EEENSA_ILi32EEEEEENS_12float_e5m2_tENS5_IJlSD_lEEESL_SM_NS4_8TiledMMAINS4_8MMA_AtomIJNS4_4SM904GMMA31MMA_64x128x32_F32E5M2E5M2_SS_TNILNSQ_7ScaleInE1ELSS_1EEEEEENS4_6LayoutINS5_IJSD_SD_SD_EEENS5_IJNSA_ILi0EEESX_SX_EEEEENS5_IJNS4_10UnderscoreES10_S10_EEEEENS4_23SM90_TMA_LOAD_MULTICASTENS4_14ComposedLayoutINS4_7SwizzleILi1ELi4ELi3EEENS4_18smem_ptr_flag_bitsILi8EEENSV_INS5_IJNSA_ILi8EEESJ_EEENS5_IJSJ_SD_EEEEEEEvNS4_8identityES13_S1D_vS1E_EENS_8epilogue10collective6detail29Sm90TmaWarpSpecializedAdapterINS1H_15DefaultEpilogueISL_SM_SM_NS1G_6thread17LinearCombinationISL_Li1EffLNS1L_9ScaleType4KindE0ELNS_15FloatRoundStyleE2ESL_EENS1_15EpilogueDefaultEEEEEvvEEEEvNT_6ParamsE --------------------------
	.section	.nv.shared._ZN7cutlass13device_kernelINS_4gemm6kernel13GemmUniversalIN4cute5tupleIJiiiiEEENS1_10collective13CollectiveMmaINS1_37MainloopSm90TmaGmmaWarpSpecializedFP8ILi37ENS5_IJNS4_1CILi2EEENSA_ILi4EEENSA_ILi1EEEEEENS1_32KernelTmaWarpSpecializedPingpongEEENS5_IJNSA_ILi64EEENSA_ILi128EEENSA_ILi32EEEEEENS_12float_e5m2_tENS5_IJlSD_lEEESL_SM_NS4_8TiledMMAINS4_8MMA_AtomIJNS4_4SM904GMMA31MMA_64x128x32_F32E5M2E5M2_SS_TNILNSQ_7ScaleInE1ELSS_1EEEEEENS4_6LayoutINS5_IJSD_SD_SD_EEENS5_IJNSA_ILi0EEESX_SX_EEEEENS5_IJNS4_10UnderscoreES10_S10_EEEEENS4_23SM90_TMA_LOAD_MULTICASTENS4_14ComposedLayoutINS4_7SwizzleILi1ELi4ELi3EEENS4_18smem_ptr_flag_bitsILi8EEENSV_INS5_IJNSA_ILi8EEESJ_EEENS5_IJSJ_SD_EEEEEEEvNS4_8identityES13_S1D_vS1E_EENS_8epilogue10collective6detail29Sm90TmaWarpSpecializedAdapterINS1H_15DefaultEpilogueISL_SM_SM_NS1G_6thread17LinearCombinationISL_Li1EffLNS1L_9ScaleType4KindE0ELNS_15FloatRoundStyleE2ESL_EENS1_15EpilogueDefaultEEEEEvvEEEEvNT_6ParamsE,"aw",@nobits
	.sectionflags	@""
	.align	16
	.zero		1024


//--------------------- .nv.shared.reserved.0     --------------------------
	.section	.nv.shared.reserved.0,"aw",@nobits
	.weak		__nv_reservedSMEM_offset_0_alias
	.size		__nv_reservedSMEM_offset_0_alias, 0, 0
	.other		__nv_reservedSMEM_offset_0_alias,@"STO_CUDA_RESERVED_SHARED STV_DEFAULT"
__nv_reservedSMEM_offset_0_alias:
	.zero		0


//--------------------- .nv.global                --------------------------
	.section	.nv.global,"aw",@nobits
.nv.global:
	.type		_ZN40_INTERNAL_5e2229bf_4_k_cu_0c5a7fa0_171284cute1_E,@object
	.size		_ZN40_INTERNAL_5e2229bf_4_k_cu_0c5a7fa0_171284cute1_E,(_ZN40_INTERNAL_5e2229bf_4_k_cu_0c5a7fa0_171284cuda3std3__45__cpo6cbeginE - _ZN40_INTERNAL_5e2229bf_4_k_cu_0c5a7fa0_171284cute1_E)
_ZN40_INTERNAL_5e2229bf_4_k_cu_0c5a7fa0_171284cute1_E:
	.zero		1
	.type		_ZN40_INTERNAL_5e2229bf_4_k_cu_0c5a7fa0_171284cuda3std3__45__cpo6cbeginE,@object
	.size		_ZN40_INTERNAL_5e2229bf_4_k_cu_0c5a7fa0_171284cuda3std3__45__cpo6cbeginE,(_ZN40_INTERNAL_5e2229bf_4_k_cu_0c5a7fa0_171284cuda3std3__48in_placeE - _ZN40_INTERNAL_5e2229bf_4_k_cu_0c5a7fa0_171284cuda3std3__45__cpo6cbeginE)
_ZN40_INTERNAL_5e2229bf_4_k_cu_0c5a7fa0_171284cuda3std3__45__cpo6cbeginE:
	.zero		1
	.type		_ZN40_INTERNAL_5e2229bf_4_k_cu_0c5a7fa0_171284cuda3std3__48in_placeE,@object
	.size		_ZN40_INTERNAL_5e2229bf_4_k_cu_0c5a7fa0_171284cuda3std3__48in_placeE,(_ZN40_INTERNAL_5e2229bf_4_k_cu_0c5a7fa0_171284cuda3std6ranges3__45__cpo9iter_moveE - _ZN40_INTERNAL_5e2229bf_4_k_cu_0c5a7fa0_171284cuda3std3__48in_placeE)
_ZN40_INTERNAL_5e2229bf_4_k_cu_0c5a7fa0_171284cuda3std3__48in_placeE:
	.zero		1
	.type		_ZN40_INTERNAL_5e2229bf_4_k_cu_0c5a7fa0_171284cuda3std6ranges3__45__cpo9iter_moveE,@object
	.size		_ZN40_INTERNAL_5e2229bf_4_k_cu_0c5a7fa0_171284cuda3std6ranges3__45__cpo9iter_moveE,(_ZN40_INTERNAL_5e2229bf_4_k_cu_0c5a7fa0_171284cuda3std3__45__cpo5beginE - _ZN40_INTERNAL_5e2229bf_4_k_cu_0c5a7fa0_171284cuda3std6ranges3__45__cpo9iter_moveE)
_ZN40_INTERNAL_5e2229bf_4_k_cu_0c5a7fa0_171284cuda3std6ranges3__45__cpo9iter_moveE:
	.zero		1
	.type		_ZN40_INTERNAL_5e2229bf_4_k_cu_0c5a7fa0_171284cuda3std3__45__cpo5beginE,@object
	.size		_ZN40_INTERNAL_5e2229bf_4_k_cu_0c5a7fa0_171284cuda3std3__45__cpo5beginE,(_ZN40_INTERNAL_5e2229bf_4_k_cu_0c5a7fa0_171284cuda3std3__442_GLOBAL__N__5e2229bf_4_k_cu_0c5a7fa0_171286ignoreE - _ZN40_INTERNAL_5e2229bf_4_k_cu_0c5a7fa0_171284cuda3std3__45__cpo5beginE)
_ZN40_INTERNAL_5e2229bf_4_k_cu_0c5a7fa0_171284cuda3std3__45__cpo5beginE:
	.zero		1
	.type		_ZN40_INTERNAL_5e2229bf_4_k_cu_0c5a7fa0_171284cuda3std3__442_GLOBAL__N__5e2229bf_4_k_cu_0c5a7fa0_171286ignoreE,@object
	.size		_ZN40_INTERNAL_5e2229bf_4_k_cu_0c5a7fa0_171284cuda3std3__442_GLOBAL__N__5e2229bf_4_k_cu_0c5a7fa0_171286ignoreE,(_ZN40_INTERNAL_5e2229bf_4_k_cu_0c5a7fa0_171284cute7productE - _ZN40_INTERNAL_5e2229bf_4_k_cu_0c5a7fa0_171284cuda3std3__442_GLOBAL__N__5e2229bf_4_k_cu_0c5a7fa0_171286ignoreE)
_ZN40_INTERNAL_5e2229bf_4_k_cu_0c5a7fa0_171284cuda3std3__442_GLOBAL__N__5e2229bf_4_k_cu_0c5a7fa0_171286ignoreE:
	.zero		1
	.type		_ZN40_INTERNAL_5e2229bf_4_k_cu_0c5a7fa0_171284cute7productE,@object
	.size		_ZN40_INTERNAL_5e2229bf_4_k_cu_0c5a7fa0_171284cute7productE,(_ZN40_INTERNAL_5e2229bf_4_k_cu_0c5a7fa0_171284cuda3std3__45__cpo3endE - _ZN40_INTERNAL_5e2229bf_4_k_cu_0c5a7fa0_171284cute7productE)
_ZN40_INTERNAL_5e2229bf_4_k_cu_0c5a7fa0_171284cute7productE:
	.zero		1
	.type		_ZN40_INTERNAL_5e2229bf_4_k_cu_0c5a7fa0_171284cuda3std3__45__cpo3endE,@object
	.size		_ZN40_INTERNAL_5e2229bf_4_k_cu_0c5a7fa0_171284cuda3std3__45__cpo3endE,(_ZN40_INTERNAL_5e2229bf_4_k_cu_0c5a7fa0_171284cuda3std3__419piecewise_constructE - _ZN40_INTERNAL_5e2229bf_4_k_cu_0c5a7fa0_171284cuda3std3__45__cpo3endE)
_ZN40_INTERNAL_5e2229bf_4_k_cu_0c5a7fa0_171284cuda3std3__45__cpo3endE:
	.zero		1
	.type		_ZN40_INTERNAL_5e2229bf_4_k_cu_0c5a7fa0_171284cuda3std3__419piecewise_constructE,@object
	.size		_ZN40_INTERNAL_5e2229bf_4_k_cu_0c5a7fa0_171284cuda3std3__419piecewise_constructE,(_ZN40_INTERNAL_5e2229bf_4_k_cu_0c5a7fa0_171284cuda3std3__45__cpo4cendE - _ZN40_INTERNAL_5e2229bf_4_k_cu_0c5a7fa0_171284cuda3std3__419piecewise_constructE)
_ZN40_INTERNAL_5e2229bf_4_k_cu_0c5a7fa0_171284cuda3std3__419piecewise_constructE:
	.zero		1
	.type		_ZN40_INTERNAL_5e2229bf_4_k_cu_0c5a7fa0_171284cuda3std3__45__cpo4cendE,@object
	.size		_ZN40_INTERNAL_5e2229bf_4_k_cu_0c5a7fa0_171284cuda3std3__45__cpo4cendE,(_ZN40_INTERNAL_5e2229bf_4_k_cu_0c5a7fa0_171284cuda3std6ranges3__45__cpo4swapE - _ZN40_INTERNAL_5e2229bf_4_k_cu_0c5a7fa0_171284cuda3std3__45__cpo4cendE)
_ZN40_INTERNAL_5e2229bf_4_k_cu_0c5a7fa0_171284cuda3std3__45__cpo4cendE:
	.zero		1
	.type		_ZN40_INTERNAL_5e2229bf_4_k_cu_0c5a7fa0_171284cuda3std6ranges3__45__cpo4swapE,@object
	.size		_ZN40_INTERNAL_5e2229bf_4_k_cu_0c5a7fa0_171284cuda3std6ranges3__45__cpo4swapE,(.L_7 - _ZN40_INTERNAL_5e2229bf_4_k_cu_0c5a7fa0_171284cuda3std6ranges3__45__cpo4swapE)
_ZN40_INTERNAL_5e2229bf_4_k_cu_0c5a7fa0_171284cuda3std6ranges3__45__cpo4swapE:
	.zero		1
.L_7:


//--------------------- .nv.constant0._ZN7cutlass13device_kernelINS_4gemm6kernel13GemmUniversalIN4cute5tupleIJiiiiEEENS1_10collective13CollectiveMmaINS1_37MainloopSm90TmaGmmaWarpSpecializedFP8ILi37ENS5_IJNS4_1CILi2EEENSA_ILi4EEENSA_ILi1EEEEEENS1_32KernelTmaWarpSpecializedPingpongEEENS5_IJNSA_ILi64EEENSA_ILi128EEENSA_ILi32EEEEEENS_12float_e5m2_tENS5_IJlSD_lEEESL_SM_NS4_8TiledMMAINS4_8MMA_AtomIJNS4_4SM904GMMA31MMA_64x128x32_F32E5M2E5M2_SS_TNILNSQ_7ScaleInE1ELSS_1EEEEEENS4_6LayoutINS5_IJSD_SD_SD_EEENS5_IJNSA_ILi0EEESX_SX_EEEEENS5_IJNS4_10UnderscoreES10_S10_EEEEENS4_23SM90_TMA_LOAD_MULTICASTENS4_14ComposedLayoutINS4_7SwizzleILi1ELi4ELi3EEENS4_18smem_ptr_flag_bitsILi8EEENSV_INS5_IJNSA_ILi8EEESJ_EEENS5_IJSJ_SD_EEEEEEEvNS4_8identityES13_S1D_vS1E_EENS_8epilogue10collective6detail29Sm90TmaWarpSpecializedAdapterINS1H_15DefaultEpilogueISL_SM_SM_NS1G_6thread17LinearCombinationISL_Li1EffLNS1L_9ScaleType4KindE0ELNS_15FloatRoundStyleE2ESL_EENS1_15EpilogueDefaultEEEEEvvEEEEvNT_6ParamsE --------------------------
	.section	.nv.constant0._ZN7cutlass13device_kernelINS_4gemm6kernel13GemmUniversalIN4cute5tupleIJiiiiEEENS1_10collective13CollectiveMmaINS1_37MainloopSm90TmaGmmaWarpSpecializedFP8ILi37ENS5_IJNS4_1CILi2EEENSA_ILi4EEENSA_ILi1EEEEEENS1_32KernelTmaWarpSpecializedPingpongEEENS5_IJNSA_ILi64EEENSA_ILi128EEENSA_ILi32EEEEEENS_12float_e5m2_tENS5_IJlSD_lEEESL_SM_NS4_8TiledMMAINS4_8MMA_AtomIJNS4_4SM904GMMA31MMA_64x128x32_F32E5M2E5M2_SS_TNILNSQ_7ScaleInE1ELSS_1EEEEEENS4_6LayoutINS5_IJSD_SD_SD_EEENS5_IJNSA_ILi0EEESX_SX_EEEEENS5_IJNS4_10UnderscoreES10_S10_EEEEENS4_23SM90_TMA_LOAD_MULTICASTENS4_14ComposedLayoutINS4_7SwizzleILi1ELi4ELi3EEENS4_18smem_ptr_flag_bitsILi8EEENSV_INS5_IJNSA_ILi8EEESJ_EEENS5_IJSJ_SD_EEEEEEEvNS4_8identityES13_S1D_vS1E_EENS_8epilogue10collective6detail29Sm90TmaWarpSpecializedAdapterINS1H_15DefaultEpilogueISL_SM_SM_NS1G_6thread17LinearCombinationISL_Li1EffLNS1L_9ScaleType4KindE0ELNS_15FloatRoundStyleE2ESL_EENS1_15EpilogueDefaultEEEEEvvEEEEvNT_6ParamsE,"a",@progbits
	.sectionflags	@""
	.align	4
.nv.constant0._ZN7cutlass13device_kernelINS_4gemm6kernel13GemmUniversalIN4cute5tupleIJiiiiEEENS1_10collective13CollectiveMmaINS1_37MainloopSm90TmaGmmaWarpSpecializedFP8ILi37ENS5_IJNS4_1CILi2EEENSA_ILi4EEENSA_ILi1EEEEEENS1_32KernelTmaWarpSpecializedPingpongEEENS5_IJNSA_ILi64EEENSA_ILi128EEENSA_ILi32EEEEEENS_12float_e5m2_tENS5_IJlSD_lEEESL_SM_NS4_8TiledMMAINS4_8MMA_AtomIJNS4_4SM904GMMA31MMA_64x128x32_F32E5M2E5M2_SS_TNILNSQ_7ScaleInE1ELSS_1EEEEEENS4_6LayoutINS5_IJSD_SD_SD_EEENS5_IJNSA_ILi0EEESX_SX_EEEEENS5_IJNS4_10UnderscoreES10_S10_EEEEENS4_23SM90_TMA_LOAD_MULTICASTENS4_14ComposedLayoutINS4_7SwizzleILi1ELi4ELi3EEENS4_18smem_ptr_flag_bitsILi8EEENSV_INS5_IJNSA_ILi8EEESJ_EEENS5_IJSJ_SD_EEEEEEEvNS4_8identityES13_S1D_vS1E_EENS_8epilogue10collective6detail29Sm90TmaWarpSpecializedAdapterINS1H_15DefaultEpilogueISL_SM_SM_NS1G_6thread17LinearCombinationISL_Li1EffLNS1L_9ScaleType4KindE0ELNS_15FloatRoundStyleE2ESL_EENS1_15EpilogueDefaultEEEEEvvEEEEvNT_6ParamsE:
	.zero		1664


//--------------------- SYMBOLS --------------------------

	.type		.nv.reservedSmem.offset0,@object
	.size		.nv.reservedSmem.offset0,0x4
